// auto-generated by cutlass_sweep.gemm — config: {"arch": "sm_90", "cluster_m": 2, "cluster_n": 1, "dtype": "e5m2", "stages": 3, "tile_k": 64, "tile_m": 256, "tile_n": 256}
#include "cutlass/cutlass.h"
#include "cutlass/gemm/collective/collective_builder.hpp"
#include "cutlass/gemm/device/gemm_universal_adapter.h"
#include "cutlass/gemm/kernel/gemm_universal.hpp"
#include "cutlass/epilogue/collective/collective_builder.hpp"

using ElemA = cutlass::float_e5m2_t;
using ElemB = cutlass::float_e5m2_t;
using ElemCD = cutlass::float_e5m2_t;
using Acc  = float;
using TileShape    = cute::Shape<cute::_256, cute::_256, cute::_64>;
using ClusterShape = cute::Shape<cute::_2, cute::_1, cute::_1>;

using CollectiveEpilogue = typename cutlass::epilogue::collective::CollectiveBuilder<
    cutlass::arch::Sm90, cutlass::arch::OpClassTensorOp,
    TileShape, ClusterShape,
    cutlass::epilogue::collective::EpilogueTileAuto,
    Acc, Acc,
    ElemCD, cutlass::layout::RowMajor, 128 / cutlass::sizeof_bits<ElemCD>::value,
    ElemCD, cutlass::layout::RowMajor, 128 / cutlass::sizeof_bits<ElemCD>::value,
    cutlass::epilogue::collective::EpilogueScheduleAuto
  >::CollectiveOp;

using CollectiveMainloop = typename cutlass::gemm::collective::CollectiveBuilder<
    cutlass::arch::Sm90, cutlass::arch::OpClassTensorOp,
    ElemA, cutlass::layout::RowMajor, 128 / cutlass::sizeof_bits<ElemA>::value,
    ElemB, cutlass::layout::ColumnMajor, 128 / cutlass::sizeof_bits<ElemB>::value,
    Acc,
    TileShape, ClusterShape,
    cutlass::gemm::collective::StageCount<3>,
    cutlass::gemm::collective::KernelScheduleAuto
  >::CollectiveOp;

using GemmKernel = cutlass::gemm::kernel::GemmUniversal<
    cute::Shape<int,int,int,int>,
    CollectiveMainloop,
    CollectiveEpilogue
>;
using Gemm = cutlass::gemm::device::GemmUniversalAdapter<GemmKernel>;

// Force the device kernel symbol into the cubin without needing a host main.
auto* _anchor = &cutlass::device_kernel<GemmKernel>;


// ===== COMPILED SASS (sm_90a) =====

	.target	sm_90a

	.elftype	@"ET_EXEC"


//--------------------- .note.nv.tkinfo           --------------------------
	.section	.note.nv.tkinfo,"",@"SHT_NOTE"
	.sectionflags	@"SHF_NOTE_NV_TKINFO"
	.tkinfo
        /*0018*/ 	.word	0x00000002
        /*0030*/ 	.string	""
        /*0030*/ 	.string	"ptxas"
        /*0030*/ 	.string	"Cuda compilation tools, release 13.0, V13.0.88"
        /*0030*/ 	.string	"Build cuda_13.0.r13.0/compiler.36424714_0"
        /*0030*/ 	.string	"-arch sm_90a -m 64 "



//--------------------- .note.nv.cuinfo           --------------------------
	.section	.note.nv.cuinfo,"",@"SHT_NOTE"
	.sectionflags	@"SHF_NOTE_NV_CUINFO"
        /*0018*/ 	.short	0x0002
        /*001a*/ 	.short	0x005a
        /*001c*/ 	.short	0x0082
	.zero		2


//--------------------- .nv.info                  --------------------------
	.section	.nv.info,"",@"SHT_CUDA_INFO"
	.align	4


	//----- nvinfo : EIATTR_REGCOUNT
	.align		4
        /*0000*/ 	.byte	0x04, 0x2f
        /*0002*/ 	.short	(.L_12 - .L_11)
	.align		4
.L_11:
        /*0004*/ 	.word	index@(_ZN7cutlass13device_kernelINS_4gemm6kernel13GemmUniversalIN4cute5tupleIJiiiiEEENS1_10collective13CollectiveMmaINS1_37MainloopSm90TmaGmmaWarpSpecializedFP8ILi3ENS5_IJNS4_1CILi2EEENSA_ILi1EEESC_EEENS1_35KernelTmaWarpSpecializedCooperativeEEENS5_IJNSA_ILi256EEESG_NSA_ILi64EEEEEENS_12float_e5m2_tENS5_IJlSC_lEEESJ_SK_NS4_8TiledMMAINS4_8MMA_AtomIJNS4_4SM904GMMA31MMA_64x256x32_F32E5M2E5M2_SS_TNILNSO_7ScaleInE1ELSQ_1EEEEEENS4_6LayoutISD_NS5_IJSC_NSA_ILi0EEESU_EEEEENS5_IJNS4_10UnderscoreESX_SX_EEEEENS4_13SM90_TMA_LOADENS4_14ComposedLayoutINS4_7SwizzleILi2ELi4ELi3EEENS4_18smem_ptr_flag_bitsILi8EEENST_INS5_IJNSA_ILi8EEESH_EEENS5_IJSH_SC_EEEEEEEvNS4_8identityENS4_23SM90_TMA_LOAD_MULTICASTES1A_vS1B_EENS_8epilogue10collective6detail29Sm90TmaWarpSpecializedAdapterINS1F_15DefaultEpilogueISJ_SK_SK_NS1E_6thread17LinearCombinationISJ_Li1EffLNS1J_9ScaleType4KindE0ELNS_15FloatRoundStyleE2ESJ_EENS1_15EpilogueDefaultEEEEEvvEEEEvNT_6ParamsE)
        /*0008*/ 	.word	0x000000a8


	//----- nvinfo : EIATTR_FRAME_SIZE
	.align		4
.L_12:
        /*000c*/ 	.byte	0x04, 0x11
        /*000e*/ 	.short	(.L_14 - .L_13)
	.align		4
.L_13:
        /*0010*/ 	.word	index@(_ZN7cutlass13device_kernelINS_4gemm6kernel13GemmUniversalIN4cute5tupleIJiiiiEEENS1_10collective13CollectiveMmaINS1_37MainloopSm90TmaGmmaWarpSpecializedFP8ILi3ENS5_IJNS4_1CILi2EEENSA_ILi1EEESC_EEENS1_35KernelTmaWarpSpecializedCooperativeEEENS5_IJNSA_ILi256EEESG_NSA_ILi64EEEEEENS_12float_e5m2_tENS5_IJlSC_lEEESJ_SK_NS4_8TiledMMAINS4_8MMA_AtomIJNS4_4SM904GMMA31MMA_64x256x32_F32E5M2E5M2_SS_TNILNSO_7ScaleInE1ELSQ_1EEEEEENS4_6LayoutISD_NS5_IJSC_NSA_ILi0EEESU_EEEEENS5_IJNS4_10UnderscoreESX_SX_EEEEENS4_13SM90_TMA_LOADENS4_14ComposedLayoutINS4_7SwizzleILi2ELi4ELi3EEENS4_18smem_ptr_flag_bitsILi8EEENST_INS5_IJNSA_ILi8EEESH_EEENS5_IJSH_SC_EEEEEEEvNS4_8identityENS4_23SM90_TMA_LOAD_MULTICASTES1A_vS1B_EENS_8epilogue10collective6detail29Sm90TmaWarpSpecializedAdapterINS1F_15DefaultEpilogueISJ_SK_SK_NS1E_6thread17LinearCombinationISJ_Li1EffLNS1J_9ScaleType4KindE0ELNS_15FloatRoundStyleE2ESJ_EENS1_15EpilogueDefaultEEEEEvvEEEEvNT_6ParamsE)
        /*0014*/ 	.word	0x00000878


	//----- nvinfo : EIATTR_MIN_STACK_SIZE
	.align		4
.L_14:
        /*0018*/ 	.byte	0x04, 0x12
        /*001a*/ 	.short	(.L_16 - .L_15)
	.align		4
.L_15:
        /*001c*/ 	.word	index@(_ZN7cutlass13device_kernelINS_4gemm6kernel13GemmUniversalIN4cute5tupleIJiiiiEEENS1_10collective13CollectiveMmaINS1_37MainloopSm90TmaGmmaWarpSpecializedFP8ILi3ENS5_IJNS4_1CILi2EEENSA_ILi1EEESC_EEENS1_35KernelTmaWarpSpecializedCooperativeEEENS5_IJNSA_ILi256EEESG_NSA_ILi64EEEEEENS_12float_e5m2_tENS5_IJlSC_lEEESJ_SK_NS4_8TiledMMAINS4_8MMA_AtomIJNS4_4SM904GMMA31MMA_64x256x32_F32E5M2E5M2_SS_TNILNSO_7ScaleInE1ELSQ_1EEEEEENS4_6LayoutISD_NS5_IJSC_NSA_ILi0EEESU_EEEEENS5_IJNS4_10UnderscoreESX_SX_EEEEENS4_13SM90_TMA_LOADENS4_14ComposedLayoutINS4_7SwizzleILi2ELi4ELi3EEENS4_18smem_ptr_flag_bitsILi8EEENST_INS5_IJNSA_ILi8EEESH_EEENS5_IJSH_SC_EEEEEEEvNS4_8identityENS4_23SM90_TMA_LOAD_MULTICASTES1A_vS1B_EENS_8epilogue10collective6detail29Sm90TmaWarpSpecializedAdapterINS1F_15DefaultEpilogueISJ_SK_SK_NS1E_6thread17LinearCombinationISJ_Li1EffLNS1J_9ScaleType4KindE0ELNS_15FloatRoundStyleE2ESJ_EENS1_15EpilogueDefaultEEEEEvvEEEEvNT_6ParamsE)
        /*0020*/ 	.word	0x00000878
.L_16:


//--------------------- .nv.compat                --------------------------
	.section	.nv.compat,"",@"SHT_CUDA_COMPAT_INFO"
	.align	4
        /*0000*/ 	.byte	0x02, 0x09, 0x01, 0x00, 0x02, 0x02, 0x04, 0x00, 0x02, 0x05, 0x05, 0x00, 0x03, 0x07, 0x01, 0x01
        /*0010*/ 	.byte	0x02, 0x03, 0x01, 0x00, 0x02, 0x06, 0x01, 0x00, 0x04, 0x0b, 0x08, 0x00, 0x00, 0x00, 0x00, 0x00
        /*0020*/ 	.byte	0x00, 0x00, 0x00, 0x00


//--------------------- .nv.info._ZN7cutlass13device_kernelINS_4gemm6kernel13GemmUniversalIN4cute5tupleIJiiiiEEENS1_10collective13CollectiveMmaINS1_37MainloopSm90TmaGmmaWarpSpecializedFP8ILi3ENS5_IJNS4_1CILi2EEENSA_ILi1EEESC_EEENS1_35KernelTmaWarpSpecializedCooperativeEEENS5_IJNSA_ILi256EEESG_NSA_ILi64EEEEEENS_12float_e5m2_tENS5_IJlSC_lEEESJ_SK_NS4_8TiledMMAINS4_8MMA_AtomIJNS4_4SM904GMMA31MMA_64x256x32_F32E5M2E5M2_SS_TNILNSO_7ScaleInE1ELSQ_1EEEEEENS4_6LayoutISD_NS5_IJSC_NSA_ILi0EEESU_EEEEENS5_IJNS4_10UnderscoreESX_SX_EEEEENS4_13SM90_TMA_LOADENS4_14ComposedLayoutINS4_7SwizzleILi2ELi4ELi3EEENS4_18smem_ptr_flag_bitsILi8EEENST_INS5_IJNSA_ILi8EEESH_EEENS5_IJSH_SC_EEEEEEEvNS4_8identityENS4_23SM90_TMA_LOAD_MULTICASTES1A_vS1B_EENS_8epilogue10collective6detail29Sm90TmaWarpSpecializedAdapterINS1F_15DefaultEpilogueISJ_SK_SK_NS1E_6thread17LinearCombinationISJ_Li1EffLNS1J_9ScaleType4KindE0ELNS_15FloatRoundStyleE2ESJ_EENS1_15EpilogueDefaultEEEEEvvEEEEvNT_6ParamsE --------------------------
	.section	.nv.info._ZN7cutlass13device_kernelINS_4gemm6kernel13GemmUniversalIN4cute5tupleIJiiiiEEENS1_10collective13CollectiveMmaINS1_37MainloopSm90TmaGmmaWarpSpecializedFP8ILi3ENS5_IJNS4_1CILi2EEENSA_ILi1EEESC_EEENS1_35KernelTmaWarpSpecializedCooperativeEEENS5_IJNSA_ILi256EEESG_NSA_ILi64EEEEEENS_12float_e5m2_tENS5_IJlSC_lEEESJ_SK_NS4_8TiledMMAINS4_8MMA_AtomIJNS4_4SM904GMMA31MMA_64x256x32_F32E5M2E5M2_SS_TNILNSO_7ScaleInE1ELSQ_1EEEEEENS4_6LayoutISD_NS5_IJSC_NSA_ILi0EEESU_EEEEENS5_IJNS4_10UnderscoreESX_SX_EEEEENS4_13SM90_TMA_LOADENS4_14ComposedLayoutINS4_7SwizzleILi2ELi4ELi3EEENS4_18smem_ptr_flag_bitsILi8EEENST_INS5_IJNSA_ILi8EEESH_EEENS5_IJSH_SC_EEEEEEEvNS4_8identityENS4_23SM90_TMA_LOAD_MULTICASTES1A_vS1B_EENS_8epilogue10collective6detail29Sm90TmaWarpSpecializedAdapterINS1F_15DefaultEpilogueISJ_SK_SK_NS1E_6thread17LinearCombinationISJ_Li1EffLNS1J_9ScaleType4KindE0ELNS_15FloatRoundStyleE2ESJ_EENS1_15EpilogueDefaultEEEEEvvEEEEvNT_6ParamsE,"",@"SHT_CUDA_INFO"
	.sectionflags	@""
	.align	4


	//----- nvinfo : EIATTR_CUDA_API_VERSION
	.align		4
        /*0000*/ 	.byte	0x04, 0x37
        /*0002*/ 	.short	(.L_18 - .L_17)
.L_17:
        /*0004*/ 	.word	0x00000082


	//----- nvinfo : EIATTR_KPARAM_INFO
	.align		4
.L_18:
        /*0008*/ 	.byte	0x04, 0x17
        /*000a*/ 	.short	(.L_20 - .L_19)
.L_19:
        /*000c*/ 	.word	0x00000000
        /*0010*/ 	.short	0x0000
        /*0012*/ 	.short	0x0070
        /*0014*/ 	.byte	0x00, 0xf0, 0x01, 0x10


	//----- nvinfo : EIATTR_SPARSE_MMA_MASK
	.align		4
.L_20:
        /*0018*/ 	.byte	0x03, 0x50
        /*001a*/ 	.short	0x0000


	//----- nvinfo : EIATTR_MAXREG_COUNT
	.align		4
        /*001c*/ 	.byte	0x03, 0x1b
        /*001e*/ 	.short	0x00a8


	//----- nvinfo : EIATTR_NUM_BARRIERS
	.align		4
        /*0020*/ 	.byte	0x02, 0x4c
        /*0022*/ 	.byte	0x01
	.zero		1


	//----- nvinfo : EIATTR_ANNOTATIONS
	.align		4
        /*0024*/ 	.byte	0x04, 0x55
        /*0026*/ 	.short	(.L_22 - .L_21)


	//   ....[0]....
.L_21:
        /*0028*/ 	.word	0x00000001
        /*002c*/ 	.byte	0x10, 0x07, 0x00, 0x00, 0x01, 0x00, 0x00, 0x00, 0xe0, 0x07, 0x00, 0x00, 0x01, 0x00, 0x00, 0x00
        /* <DEDUP_REMOVED lines=1583> */
        /*632c*/ 	.byte	0xb0, 0x53, 0x02, 0x00


	//----- nvinfo : EIATTR_MERCURY_ISA_VERSION
	.align		4
.L_22:
        /*6330*/ 	.byte	0x03, 0x5f
        /*6332*/ 	.short	0x0101


	//----- nvinfo : EIATTR_INT_WARP_WIDE_INSTR_OFFSETS
	.align		4
        /*6334*/ 	.byte	0x04, 0x31
        /*6336*/ 	.short	(.L_24 - .L_23)


	//   ....[0]....
.L_23:
        /*6338*/ 	.word	0x00000530


	//   ....[1]....
        /*633c*/ 	.word	0x00000550


	//   ....[2]....
        /*6340*/ 	.word	0x000006b0


	//----- nvinfo : EIATTR_COOP_GROUP_MASK_REGIDS
	.align		4
.L_24:
        /*6344*/ 	.byte	0x04, 0x29
        /*6346*/ 	.short	(.L_26 - .L_25)


	//   ....[0]....
.L_25:
        /*6348*/ 	.word	0xffffffff


	//   ....[1]....
        /*634c*/ 	.word	0xffffffff


	//   ....[2]....
        /*6350*/ 	.word	0xffffffff


	//   ....[3]....
        /*6354*/ 	.word	0xffffffff


	//   ....[4]....
        /*6358*/ 	.word	0xffffffff


	//   ....[5]....
        /*635c*/ 	.word	0xffffffff


	//----- nvinfo : EIATTR_COOP_GROUP_INSTR_OFFSETS
	.align		4
.L_26:
        /*6360*/ 	.byte	0x04, 0x28
        /*6362*/ 	.short	(.L_28 - .L_27)


	//   ....[0]....
.L_27:
        /*6364*/ 	.word	0x00000070


	//   ....[1]....
        /*6368*/ 	.word	0x00000080


	//   ....[2]....
        /*636c*/ 	.word	0x000001a0


	//   ....[3]....
        /*6370*/ 	.word	0x000003a0


	//   ....[4]....
        /*6374*/ 	.word	0x00000820


	//   ....[5]....
        /*6378*/ 	.word	0x00002970


	//----- nvinfo : EIATTR_REG_RECONFIG
	.align		4
.L_28:
        /*637c*/ 	.byte	0x01, 0x54
	.zero		2


	//----- nvinfo : EIATTR_MBARRIER_INSTR_OFFSETS
	.align		4
        /*6380*/ 	.byte	0x04, 0x39
        /*6382*/ 	.short	(.L_30 - .L_29)


	//   ....[0]....
.L_29:
        /*6384*/ 	.word	0x00000320
        /*6388*/ 	.word	0x000000ff
        /*638c*/ 	.word	0x00000000
        /*6390*/ 	.short	0x0100
        /*6392*/ 	.byte	0x09
	.zero		1


	//   ....[1]....
        /*6394*/ 	.word	0x00000330
        /*6398*/ 	.word	0x000000ff
        /*639c*/ 	.word	0x00000018
        /*63a0*/ 	.short	0x0100
        /*63a2*/ 	.byte	0x09
	.zero		1


	//   ....[2]....
        /*63a4*/ 	.word	0x00000340
        /*63a8*/ 	.word	0x000000ff
        /*63ac*/ 	.word	0x00000008
        /*63b0*/ 	.short	0x0100
        /*63b2*/ 	.byte	0x09
	.zero		1


	//   ....[3]....
        /*63b4*/ 	.word	0x00000350
        /*63b8*/ 	.word	0x000000ff
        /*63bc*/ 	.word	0x00000020
        /*63c0*/ 	.short	0x0100
        /*63c2*/ 	.byte	0x09
	.zero		1


	//   ....[4]....
        /*63c4*/ 	.word	0x00000360
        /*63c8*/ 	.word	0x000000ff
        /*63cc*/ 	.word	0x00000010
        /*63d0*/ 	.short	0x0100
        /*63d2*/ 	.byte	0x09
	.zero		1


	//   ....[5]....
        /*63d4*/ 	.word	0x00000370
        /*63d8*/ 	.word	0x000000ff
        /*63dc*/ 	.word	0x00000028
        /*63e0*/ 	.short	0x0100
        /*63e2*/ 	.byte	0x09
	.zero		1


	//   ....[6]....
        /*63e4*/ 	.word	0x00000740
        /*63e8*/ 	.word	0x000000ff
        /*63ec*/ 	.word	0x00000040
        /*63f0*/ 	.short	0x0100
        /*63f2*/ 	.byte	0x06
	.zero		1


	//   ....[7]....
        /*63f4*/ 	.word	0x000007c0
        /*63f8*/ 	.word	0x000000ff
        /*63fc*/ 	.word	0x00000048
        /*6400*/ 	.short	0x0100
        /*6402*/ 	.byte	0x06
	.zero		1


	//   ....[8]....
        /*6404*/ 	.word	0x00002d70
        /*6408*/ 	.word	0x000000ff
        /*640c*/ 	.word	0x00000000
        /*6410*/ 	.short	0x010a
        /*6412*/ 	.byte	0x06
	.zero		1


	//   ....[9]....
        /*6414*/ 	.word	0x00002db0
        /*6418*/ 	.word	0x000000ff
        /*641c*/ 	.word	0x00000000
        /*6420*/ 	.short	0x010a
        /*6422*/ 	.byte	0x06
	.zero		1


	//   ....[10]....
        /*6424*/ 	.word	0x00007120
        /*6428*/ 	.word	0x000000ff
        /*642c*/ 	.word	0x00000000
        /*6430*/ 	.short	0x010a
        /*6432*/ 	.byte	0x10
	.zero		1


	//   ....[11]....
        /*6434*/ 	.word	0x00007160
        /*6438*/ 	.word	0x000000ff
        /*643c*/ 	.word	0x00000000
        /*6440*/ 	.short	0x010a
        /*6442*/ 	.byte	0x10
	.zero		1


	//   ....[12]....
        /*6444*/ 	.word	0x0000d0f0
        /*6448*/ 	.word	0x00000002
        /*644c*/ 	.word	0x00000000
        /*6450*/ 	.short	0x0101
        /*6452*/ 	.byte	0x3f
	.zero		1


	//   ....[13]....
        /*6454*/ 	.word	0x00010be0
        /*6458*/ 	.word	0x00000000
        /*645c*/ 	.word	0x00000000
        /*6460*/ 	.short	0x0101
        /*6462*/ 	.byte	0x3f
	.zero		1


	//   ....[14]....
        /*6464*/ 	.word	0x00024670
        /*6468*/ 	.word	0x0000000c
        /*646c*/ 	.word	0x00000018
        /*6470*/ 	.short	0x010a
        /*6472*/ 	.byte	0x3f
	.zero		1


	//   ....[15]....
        /*6474*/ 	.word	0x000249d0
        /*6478*/ 	.word	0x00000002
        /*647c*/ 	.word	0x00000048
        /*6480*/ 	.short	0x0101
        /*6482*/ 	.byte	0x3f
	.zero		1


	//   ....[16]....
        /*6484*/ 	.word	0x00025180
        /*6488*/ 	.word	0x00000003
        /*648c*/ 	.word	0x00000000
        /*6490*/ 	.short	0x010a
        /*6492*/ 	.byte	0x3f
	.zero		1


	//   ....[17]....
        /*6494*/ 	.word	0x00025210
        /*6498*/ 	.word	0x00000003
        /*649c*/ 	.word	0x00000000
        /*64a0*/ 	.short	0x010a
        /*64a2*/ 	.byte	0x3f
	.zero		1


	//   ....[18]....
        /*64a4*/ 	.word	0x000252a0
        /*64a8*/ 	.word	0x00000003
        /*64ac*/ 	.word	0x00000000
        /*64b0*/ 	.short	0x010a
        /*64b2*/ 	.byte	0x3f
	.zero		1


	//   ....[19]....
        /*64b4*/ 	.word	0x00025310
        /*64b8*/ 	.word	0x00000003
        /*64bc*/ 	.word	0x00000000
        /*64c0*/ 	.short	0x010a
        /*64c2*/ 	.byte	0x3f
	.zero		1


	//   ....[20]....
        /*64c4*/ 	.word	0x00025380
        /*64c8*/ 	.word	0x00000000
        /*64cc*/ 	.word	0x00000000
        /*64d0*/ 	.short	0x010a
        /*64d2*/ 	.byte	0x3f
	.zero		1


	//   ....[21]....
        /*64d4*/ 	.word	0x00025460
        /*64d8*/ 	.word	0x0000000c
        /*64dc*/ 	.word	0x00000018
        /*64e0*/ 	.short	0x010a
        /*64e2*/ 	.byte	0x3f
	.zero		1


	//   ....[22]....
        /*64e4*/ 	.word	0x00025530
        /*64e8*/ 	.word	0x00000003
        /*64ec*/ 	.word	0x00000000
        /*64f0*/ 	.short	0x010a
        /*64f2*/ 	.byte	0x3f
	.zero		1


	//   ....[23]....
        /*64f4*/ 	.word	0x00025580
        /*64f8*/ 	.word	0x00000003
        /*64fc*/ 	.word	0x00000000
        /*6500*/ 	.short	0x010a
        /*6502*/ 	.byte	0x3f
	.zero		1


	//----- nvinfo : EIATTR_NUM_MBARRIERS
	.align		4
.L_30:
        /*6504*/ 	.byte	0x03, 0x38
        /*6506*/ 	.short	0x0008


	//----- nvinfo : EIATTR_EXIT_INSTR_OFFSETS
	.align		4
        /*6508*/ 	.byte	0x04, 0x1c
        /*650a*/ 	.short	(.L_32 - .L_31)


	//   ....[0]....
.L_31:
        /*650c*/ 	.word	0x000009b0


	//   ....[1]....
        /*6510*/ 	.word	0x00001250


	//   ....[2]....
        /*6514*/ 	.word	0x00023d50


	//   ....[3]....
        /*6518*/ 	.word	0x000242f0


	//   ....[4]....
        /*651c*/ 	.word	0x000252f0


	//----- nvinfo : EIATTR_MAX_THREADS
	.align		4
.L_32:
        /*6520*/ 	.byte	0x04, 0x05
        /*6522*/ 	.short	(.L_34 - .L_33)
.L_33:
        /*6524*/ 	.word	0x00000180
        /*6528*/ 	.word	0x00000001
        /*652c*/ 	.word	0x00000001


	//----- nvinfo : EIATTR_CRS_STACK_SIZE
	.align		4
.L_34:
        /*6530*/ 	.byte	0x04, 0x1e
        /*6532*/ 	.short	(.L_36 - .L_35)
.L_35:
        /*6534*/ 	.word	0x00000000


	//----- nvinfo : EIATTR_CBANK_PARAM_SIZE
	.align		4
.L_36:
        /*6538*/ 	.byte	0x03, 0x19
        /*653a*/ 	.short	0x0470


	//----- nvinfo : EIATTR_PARAM_CBANK
	.align		4
        /*653c*/ 	.byte	0x04, 0x0a
        /*653e*/ 	.short	(.L_38 - .L_37)
	.align		4
.L_37:
        /*6540*/ 	.word	index@(.nv.constant0._ZN7cutlass13device_kernelINS_4gemm6kernel13GemmUniversalIN4cute5tupleIJiiiiEEENS1_10collective13CollectiveMmaINS1_37MainloopSm90TmaGmmaWarpSpecializedFP8ILi3ENS5_IJNS4_1CILi2EEENSA_ILi1EEESC_EEENS1_35KernelTmaWarpSpecializedCooperativeEEENS5_IJNSA_ILi256EEESG_NSA_ILi64EEEEEENS_12float_e5m2_tENS5_IJlSC_lEEESJ_SK_NS4_8TiledMMAINS4_8MMA_AtomIJNS4_4SM904GMMA31MMA_64x256x32_F32E5M2E5M2_SS_TNILNSO_7ScaleInE1ELSQ_1EEEEEENS4_6LayoutISD_NS5_IJSC_NSA_ILi0EEESU_EEEEENS5_IJNS4_10UnderscoreESX_SX_EEEEENS4_13SM90_TMA_LOADENS4_14ComposedLayoutINS4_7SwizzleILi2ELi4ELi3EEENS4_18smem_ptr_flag_bitsILi8EEENST_INS5_IJNSA_ILi8EEESH_EEENS5_IJSH_SC_EEEEEEEvNS4_8identityENS4_23SM90_TMA_LOAD_MULTICASTES1A_vS1B_EENS_8epilogue10collective6detail29Sm90TmaWarpSpecializedAdapterINS1F_15DefaultEpilogueISJ_SK_SK_NS1E_6thread17LinearCombinationISJ_Li1EffLNS1J_9ScaleType4KindE0ELNS_15FloatRoundStyleE2ESJ_EENS1_15EpilogueDefaultEEEEEvvEEEEvNT_6ParamsE)
        /*6544*/ 	.short	0x0210
        /*6546*/ 	.short	0x0470


	//----- nvinfo : EIATTR_SW_WAR
	.align		4
.L_38:
        /*6548*/ 	.byte	0x04, 0x36
        /*654a*/ 	.short	(.L_40 - .L_39)
.L_39:
        /*654c*/ 	.word	0x00000008
.L_40:


//--------------------- .nv.callgraph             --------------------------
	.section	.nv.callgraph,"",@"SHT_CUDA_CALLGRAPH"
	.align	4
	.sectionentsize	8
	.align		4
        /*0000*/ 	.word	0x00000000
	.align		4
        /*0004*/ 	.word	0xffffffff
	.align		4
        /*0008*/ 	.word	0x00000000
	.align		4
        /*000c*/ 	.word	0xfffffffe
	.align		4
        /*0010*/ 	.word	0x00000000
	.align		4
        /*0014*/ 	.word	0xfffffffd
	.align		4
        /*0018*/ 	.word	0x00000000
	.align		4
        /*001c*/ 	.word	0xfffffffc


//--------------------- .nv.constant4             --------------------------
	.section	.nv.constant4,"a",@progbits
	.align	8
	.align		8
.nv.constant4:
        /*0000*/ 	.dword	_ZN39_INTERNAL_d4bba328_4_k_cu_5275dbc4_54174cuda3std3__45__cpo5beginE
	.align		8
        /*0008*/ 	.dword	_ZN39_INTERNAL_d4bba328_4_k_cu_5275dbc4_54174cuda3std3__45__cpo3endE
	.align		8
        /*0010*/ 	.dword	_ZN39_INTERNAL_d4bba328_4_k_cu_5275dbc4_54174cuda3std3__45__cpo6cbeginE
	.align		8
        /*0018*/ 	.dword	_ZN39_INTERNAL_d4bba328_4_k_cu_5275dbc4_54174cuda3std3__45__cpo4cendE
	.align		8
        /*0020*/ 	.dword	_ZN39_INTERNAL_d4bba328_4_k_cu_5275dbc4_54174cuda3std3__441_GLOBAL__N__d4bba328_4_k_cu_5275dbc4_54176ignoreE
	.align		8
        /*0028*/ 	.dword	_ZN39_INTERNAL_d4bba328_4_k_cu_5275dbc4_54174cuda3std3__419piecewise_constructE
	.align		8
        /*0030*/ 	.dword	_ZN39_INTERNAL_d4bba328_4_k_cu_5275dbc4_54174cuda3std3__48in_placeE
	.align		8
        /*0038*/ 	.dword	_ZN39_INTERNAL_d4bba328_4_k_cu_5275dbc4_54174cuda3std6ranges3__45__cpo4swapE
	.align		8
        /*0040*/ 	.dword	_ZN39_INTERNAL_d4bba328_4_k_cu_5275dbc4_54174cuda3std6ranges3__45__cpo9iter_moveE
	.align		8
        /*0048*/ 	.dword	_ZN39_INTERNAL_d4bba328_4_k_cu_5275dbc4_54174cute7productE
	.align		8
        /*0050*/ 	.dword	_ZN39_INTERNAL_d4bba328_4_k_cu_5275dbc4_54174cute1_E


//--------------------- .text._ZN7cutlass13device_kernelINS_4gemm6kernel13GemmUniversalIN4cute5tupleIJiiiiEEENS1_10collective13CollectiveMmaINS1_37MainloopSm90TmaGmmaWarpSpecializedFP8ILi3ENS5_IJNS4_1CILi2EEENSA_ILi1EEESC_EEENS1_35KernelTmaWarpSpecializedCooperativeEEENS5_IJNSA_ILi256EEESG_NSA_ILi64EEEEEENS_12float_e5m2_tENS5_IJlSC_lEEESJ_SK_NS4_8TiledMMAINS4_8MMA_AtomIJNS4_4SM904GMMA31MMA_64x256x32_F32E5M2E5M2_SS_TNILNSO_7ScaleInE1ELSQ_1EEEEEENS4_6LayoutISD_NS5_IJSC_NSA_ILi0EEESU_EEEEENS5_IJNS4_10UnderscoreESX_SX_EEEEENS4_13SM90_TMA_LOADENS4_14ComposedLayoutINS4_7SwizzleILi2ELi4ELi3EEENS4_18smem_ptr_flag_bitsILi8EEENST_INS5_IJNSA_ILi8EEESH_EEENS5_IJSH_SC_EEEEEEEvNS4_8identityENS4_23SM90_TMA_LOAD_MULTICASTES1A_vS1B_EENS_8epilogue10collective6detail29Sm90TmaWarpSpecializedAdapterINS1F_15DefaultEpilogueISJ_SK_SK_NS1E_6thread17LinearCombinationISJ_Li1EffLNS1J_9ScaleType4KindE0ELNS_15FloatRoundStyleE2ESJ_EENS1_15EpilogueDefaultEEEEEvvEEEEvNT_6ParamsE --------------------------
	.section	.text._ZN7cutlass13device_kernelINS_4gemm6kernel13GemmUniversalIN4cute5tupleIJiiiiEEENS1_10collective13CollectiveMmaINS1_37MainloopSm90TmaGmmaWarpSpecializedFP8ILi3ENS5_IJNS4_1CILi2EEENSA_ILi1EEESC_EEENS1_35KernelTmaWarpSpecializedCooperativeEEENS5_IJNSA_ILi256EEESG_NSA_ILi64EEEEEENS_12float_e5m2_tENS5_IJlSC_lEEESJ_SK_NS4_8TiledMMAINS4_8MMA_AtomIJNS4_4SM904GMMA31MMA_64x256x32_F32E5M2E5M2_SS_TNILNSO_7ScaleInE1ELSQ_1EEEEEENS4_6LayoutISD_NS5_IJSC_NSA_ILi0EEESU_EEEEENS5_IJNS4_10UnderscoreESX_SX_EEEEENS4_13SM90_TMA_LOADENS4_14ComposedLayoutINS4_7SwizzleILi2ELi4ELi3EEENS4_18smem_ptr_flag_bitsILi8EEENST_INS5_IJNSA_ILi8EEESH_EEENS5_IJSH_SC_EEEEEEEvNS4_8identityENS4_23SM90_TMA_LOAD_MULTICASTES1A_vS1B_EENS_8epilogue10collective6detail29Sm90TmaWarpSpecializedAdapterINS1F_15DefaultEpilogueISJ_SK_SK_NS1E_6thread17LinearCombinationISJ_Li1EffLNS1J_9ScaleType4KindE0ELNS_15FloatRoundStyleE2ESJ_EENS1_15EpilogueDefaultEEEEEvvEEEEvNT_6ParamsE,"ax",@progbits
	.align	128
.text._ZN7cutlass13device_kernelINS_4gemm6kernel13GemmUniversalIN4cute5tupleIJiiiiEEENS1_10collective13CollectiveMmaINS1_37MainloopSm90TmaGmmaWarpSpecializedFP8ILi3ENS5_IJNS4_1CILi2EEENSA_ILi1EEESC_EEENS1_35KernelTmaWarpSpecializedCooperativeEEENS5_IJNSA_ILi256EEESG_NSA_ILi64EEEEEENS_12float_e5m2_tENS5_IJlSC_lEEESJ_SK_NS4_8TiledMMAINS4_8MMA_AtomIJNS4_4SM904GMMA31MMA_64x256x32_F32E5M2E5M2_SS_TNILNSO_7ScaleInE1ELSQ_1EEEEEENS4_6LayoutISD_NS5_IJSC_NSA_ILi0EEESU_EEEEENS5_IJNS4_10UnderscoreESX_SX_EEEEENS4_13SM90_TMA_LOADENS4_14ComposedLayoutINS4_7SwizzleILi2ELi4ELi3EEENS4_18smem_ptr_flag_bitsILi8EEENST_INS5_IJNSA_ILi8EEESH_EEENS5_IJSH_SC_EEEEEEEvNS4_8identityENS4_23SM90_TMA_LOAD_MULTICASTES1A_vS1B_EENS_8epilogue10collective6detail29Sm90TmaWarpSpecializedAdapterINS1F_15DefaultEpilogueISJ_SK_SK_NS1E_6thread17LinearCombinationISJ_Li1EffLNS1J_9ScaleType4KindE0ELNS_15FloatRoundStyleE2ESJ_EENS1_15EpilogueDefaultEEEEEvvEEEEvNT_6ParamsE:
        .type           _ZN7cutlass13device_kernelINS_4gemm6kernel13GemmUniversalIN4cute5tupleIJiiiiEEENS1_10collective13CollectiveMmaINS1_37MainloopSm90TmaGmmaWarpSpecializedFP8ILi3ENS5_IJNS4_1CILi2EEENSA_ILi1EEESC_EEENS1_35KernelTmaWarpSpecializedCooperativeEEENS5_IJNSA_ILi256EEESG_NSA_ILi64EEEEEENS_12float_e5m2_tENS5_IJlSC_lEEESJ_SK_NS4_8TiledMMAINS4_8MMA_AtomIJNS4_4SM904GMMA31MMA_64x256x32_F32E5M2E5M2_SS_TNILNSO_7ScaleInE1ELSQ_1EEEEEENS4_6LayoutISD_NS5_IJSC_NSA_ILi0EEESU_EEEEENS5_IJNS4_10UnderscoreESX_SX_EEEEENS4_13SM90_TMA_LOADENS4_14ComposedLayoutINS4_7SwizzleILi2ELi4ELi3EEENS4_18smem_ptr_flag_bitsILi8EEENST_INS5_IJNSA_ILi8EEESH_EEENS5_IJSH_SC_EEEEEEEvNS4_8identityENS4_23SM90_TMA_LOAD_MULTICASTES1A_vS1B_EENS_8epilogue10collective6detail29Sm90TmaWarpSpecializedAdapterINS1F_15DefaultEpilogueISJ_SK_SK_NS1E_6thread17LinearCombinationISJ_Li1EffLNS1J_9ScaleType4KindE0ELNS_15FloatRoundStyleE2ESJ_EENS1_15EpilogueDefaultEEEEEvvEEEEvNT_6ParamsE,@function
        .size           _ZN7cutlass13device_kernelINS_4gemm6kernel13GemmUniversalIN4cute5tupleIJiiiiEEENS1_10collective13CollectiveMmaINS1_37MainloopSm90TmaGmmaWarpSpecializedFP8ILi3ENS5_IJNS4_1CILi2EEENSA_ILi1EEESC_EEENS1_35KernelTmaWarpSpecializedCooperativeEEENS5_IJNSA_ILi256EEESG_NSA_ILi64EEEEEENS_12float_e5m2_tENS5_IJlSC_lEEESJ_SK_NS4_8TiledMMAINS4_8MMA_AtomIJNS4_4SM904GMMA31MMA_64x256x32_F32E5M2E5M2_SS_TNILNSO_7ScaleInE1ELSQ_1EEEEEENS4_6LayoutISD_NS5_IJSC_NSA_ILi0EEESU_EEEEENS5_IJNS4_10UnderscoreESX_SX_EEEEENS4_13SM90_TMA_LOADENS4_14ComposedLayoutINS4_7SwizzleILi2ELi4ELi3EEENS4_18smem_ptr_flag_bitsILi8EEENST_INS5_IJNSA_ILi8EEESH_EEENS5_IJSH_SC_EEEEEEEvNS4_8identityENS4_23SM90_TMA_LOAD_MULTICASTES1A_vS1B_EENS_8epilogue10collective6detail29Sm90TmaWarpSpecializedAdapterINS1F_15DefaultEpilogueISJ_SK_SK_NS1E_6thread17LinearCombinationISJ_Li1EffLNS1J_9ScaleType4KindE0ELNS_15FloatRoundStyleE2ESJ_EENS1_15EpilogueDefaultEEEEEvvEEEEvNT_6ParamsE,(.L_x_588 - _ZN7cutlass13device_kernelINS_4gemm6kernel13GemmUniversalIN4cute5tupleIJiiiiEEENS1_10collective13CollectiveMmaINS1_37MainloopSm90TmaGmmaWarpSpecializedFP8ILi3ENS5_IJNS4_1CILi2EEENSA_ILi1EEESC_EEENS1_35KernelTmaWarpSpecializedCooperativeEEENS5_IJNSA_ILi256EEESG_NSA_ILi64EEEEEENS_12float_e5m2_tENS5_IJlSC_lEEESJ_SK_NS4_8TiledMMAINS4_8MMA_AtomIJNS4_4SM904GMMA31MMA_64x256x32_F32E5M2E5M2_SS_TNILNSO_7ScaleInE1ELSQ_1EEEEEENS4_6LayoutISD_NS5_IJSC_NSA_ILi0EEESU_EEEEENS5_IJNS4_10UnderscoreESX_SX_EEEEENS4_13SM90_TMA_LOADENS4_14ComposedLayoutINS4_7SwizzleILi2ELi4ELi3EEENS4_18smem_ptr_flag_bitsILi8EEENST_INS5_IJNSA_ILi8EEESH_EEENS5_IJSH_SC_EEEEEEEvNS4_8identityENS4_23SM90_TMA_LOAD_MULTICASTES1A_vS1B_EENS_8epilogue10collective6detail29Sm90TmaWarpSpecializedAdapterINS1F_15DefaultEpilogueISJ_SK_SK_NS1E_6thread17LinearCombinationISJ_Li1EffLNS1J_9ScaleType4KindE0ELNS_15FloatRoundStyleE2ESJ_EENS1_15EpilogueDefaultEEEEEvvEEEEvNT_6ParamsE)
        .other          _ZN7cutlass13device_kernelINS_4gemm6kernel13GemmUniversalIN4cute5tupleIJiiiiEEENS1_10collective13CollectiveMmaINS1_37MainloopSm90TmaGmmaWarpSpecializedFP8ILi3ENS5_IJNS4_1CILi2EEENSA_ILi1EEESC_EEENS1_35KernelTmaWarpSpecializedCooperativeEEENS5_IJNSA_ILi256EEESG_NSA_ILi64EEEEEENS_12float_e5m2_tENS5_IJlSC_lEEESJ_SK_NS4_8TiledMMAINS4_8MMA_AtomIJNS4_4SM904GMMA31MMA_64x256x32_F32E5M2E5M2_SS_TNILNSO_7ScaleInE1ELSQ_1EEEEEENS4_6LayoutISD_NS5_IJSC_NSA_ILi0EEESU_EEEEENS5_IJNS4_10UnderscoreESX_SX_EEEEENS4_13SM90_TMA_LOADENS4_14ComposedLayoutINS4_7SwizzleILi2ELi4ELi3EEENS4_18smem_ptr_flag_bitsILi8EEENST_INS5_IJNSA_ILi8EEESH_EEENS5_IJSH_SC_EEEEEEEvNS4_8identityENS4_23SM90_TMA_LOAD_MULTICASTES1A_vS1B_EENS_8epilogue10collective6detail29Sm90TmaWarpSpecializedAdapterINS1F_15DefaultEpilogueISJ_SK_SK_NS1E_6thread17LinearCombinationISJ_Li1EffLNS1J_9ScaleType4KindE0ELNS_15FloatRoundStyleE2ESJ_EENS1_15EpilogueDefaultEEEEEvvEEEEvNT_6ParamsE,@"STO_CUDA_ENTRY STV_DEFAULT"
_ZN7cutlass13device_kernelINS_4gemm6kernel13GemmUniversalIN4cute5tupleIJiiiiEEENS1_10collective13CollectiveMmaINS1_37MainloopSm90TmaGmmaWarpSpecializedFP8ILi3ENS5_IJNS4_1CILi2EEENSA_ILi1EEESC_EEENS1_35KernelTmaWarpSpecializedCooperativeEEENS5_IJNSA_ILi256EEESG_NSA_ILi64EEEEEENS_12float_e5m2_tENS5_IJlSC_lEEESJ_SK_NS4_8TiledMMAINS4_8MMA_AtomIJNS4_4SM904GMMA31MMA_64x256x32_F32E5M2E5M2_SS_TNILNSO_7ScaleInE1ELSQ_1EEEEEENS4_6LayoutISD_NS5_IJSC_NSA_ILi0EEESU_EEEEENS5_IJNS4_10UnderscoreESX_SX_EEEEENS4_13SM90_TMA_LOADENS4_14ComposedLayoutINS4_7SwizzleILi2ELi4ELi3EEENS4_18smem_ptr_flag_bitsILi8EEENST_INS5_IJNSA_ILi8EEESH_EEENS5_IJSH_SC_EEEEEEEvNS4_8identityENS4_23SM90_TMA_LOAD_MULTICASTES1A_vS1B_EENS_8epilogue10collective6detail29Sm90TmaWarpSpecializedAdapterINS1F_15DefaultEpilogueISJ_SK_SK_NS1E_6thread17LinearCombinationISJ_Li1EffLNS1J_9ScaleType4KindE0ELNS_15FloatRoundStyleE2ESJ_EENS1_15EpilogueDefaultEEEEEvvEEEEvNT_6ParamsE:
[----:B------:R-:W0:Y:S02]  /*0000*/  LDC R1, c[0x0][0x28] ;  /* 0x00000a00ff017b82 */ /* 0x000e240000000800 */
[----:B0-----:R-:W-:Y:S01]  /*0010*/  VIADD R1, R1, 0xfffff788 ;  /* 0xfffff78801017836 */ /* 0x001fe20000000000 */
[----:B------:R-:W0:Y:S01]  /*0020*/  S2R R4, SR_TID.X ;  /* 0x0000000000047919 */ /* 0x000e220000002100 */
[----:B------:R-:W-:Y:S01]  /*0030*/  ELECT P0, URZ, PT ;  /* 0x00000000003f782f */ /* 0x000fe20003800000 */
[----:B------:R-:W-:Y:S01]  /*0040*/  BSSY B0, `(.L_x_0) ;  /* 0x0000015000007945 */ /* 0x000fe20003800000 */
[--C-:B0-----:R-:W-:Y:S02]  /*0050*/  SHF.R.U32.HI R0, RZ, 0x5, R4.reuse ;  /* 0x00000005ff007819 */ /* 0x101fe40000011604 */
[----:B------:R-:W-:-:S03]  /*0060*/  SHF.R.U32.HI R2, RZ, 0x7, R4 ;  /* 0x00000007ff027819 */ /* 0x000fc60000011604 */
[----:B------:R-:W0:Y:S04]  /*0070*/  SHFL.IDX PT, R3, R0, RZ, 0x1f ;  /* 0x00001fff00037589 */ /* 0x000e2800000e0000 */
[----:B------:R-:W1:Y:S01]  /*0080*/  SHFL.IDX PT, R2, R2, RZ, 0x1f ;  /* 0x00001fff02027589 */ /* 0x000e6200000e0000 */
[----:B0-----:R-:W-:Y:S02]  /*0090*/  R2UR UR4, R3 ;  /* 0x00000000030472ca */ /* 0x001fe400000e0000 */
[----:B-1----:R-:W-:-:S11]  /*00a0*/  R2UR UR6, R2 ;  /* 0x00000000020672ca */ /* 0x002fd600000e0000 */
[----:B------:R-:W-:Y:S02]  /*00b0*/  USHF.R.S32.HI UR5, URZ, 0x1f, UR4 ;  /* 0x0000001f3f057899 */ /* 0x000fe40008011404 */
[----:B------:R-:W-:Y:S02]  /*00c0*/  ISETP.NE.OR P0, PT, RZ, UR4, !P0 ;  /* 0x00000004ff007c0c */ /* 0x000fe4000c705670 */
[----:B------:R-:W-:-:S04]  /*00d0*/  ULEA.HI UR5, UR5, UR4, URZ, 0x2 ;  /* 0x0000000405057291 */ /* 0x000fc8000f8f103f */
[----:B------:R-:W-:-:S04]  /*00e0*/  ULOP3.LUT UR5, UR5, 0xfffffffc, URZ, 0xc0, !UPT ;  /* 0xfffffffc05057892 */ /* 0x000fc8000f8ec03f */
[----:B------:R-:W-:-:S03]  /*00f0*/  UIADD3 UR8, UR4, -UR5, URZ ;  /* 0x8000000504087290 */ /* 0x000fc6000fffe03f */
[----:B------:R-:W-:Y:S09]  /*0100*/  @P0 BRA `(.L_x_1) ;  /* 0x0000000000200947 */ /* 0x000ff20003800000 */
[----:B------:R-:W-:Y:S02]  /*0110*/  ULDC.64 UR4, c[0x0][0x198] ;  /* 0x0000660000047ab9 */ /* 0x000fe40000000a00 */
[----:B------:R-:W-:Y:S02]  /*0120*/  UIADD3 UR10, UP0, UR4, 0xf0, URZ ;  /* 0x000000f0040a7890 */ /* 0x000fe4000ff1e03f */
[----:B------:R-:W-:Y:S02]  /*0130*/  UIADD3 UR4, UP1, UR4, 0x1f0, URZ ;  /* 0x000001f004047890 */ /* 0x000fe4000ff3e03f */
[----:B------:R-:W-:Y:S02]  /*0140*/  UIADD3.X UR11, URZ, UR5, URZ, UP0, !UPT ;  /* 0x000000053f0b7290 */ /* 0x000fe400087fe43f */
[----:B------:R-:W-:-:S07]  /*0150*/  UIADD3.X UR5, URZ, UR5, URZ, UP1, !UPT ;  /* 0x000000053f057290 */ /* 0x000fce0008ffe43f */
[----:B------:R0:W-:Y:S02]  /*0160*/  UTMACCTL.PF [UR10] ;  /* 0x000000000a0079b9 */ /* 0x0001e40008040000 */
[----:B------:R0:W-:Y:S02]  /*0170*/  UTMACCTL.PF [UR4] ;  /* 0x00000000040079b9 */ /* 0x0001e40008040000 */
[----:B0-----:R-:W-:Y:S01]  /*0180*/  NOP ;  /* 0x0000000000007918 */ /* 0x001fe20000000000 */
.L_x_1:
[----:B------:R-:W-:Y:S05]  /*0190*/  BSYNC B0 ;  /* 0x0000000000007941 */ /* 0x000fea0003800000 */
.L_x_0:
[----:B------:R-:W0:Y:S01]  /*01a0*/  SHFL.IDX PT, R3, R0, RZ, 0x1f ;  /* 0x00001fff00037589 */ /* 0x000e2200000e0000 */
[----:B------:R-:W-:Y:S01]  /*01b0*/  UISETP.NE.AND UP0, UPT, UR8, 0x3, UPT ;  /* 0x000000030800788c */ /* 0x000fe2000bf05270 */
[----:B------:R-:W-:Y:S01]  /*01c0*/  ISETP.NE.AND P1, PT, RZ, UR6, PT ;  /* 0x00000006ff007c0c */ /* 0x000fe2000bf25270 */
[----:B------:R-:W-:Y:S02]  /*01d0*/  UIADD3 UR10, UR6, -0x1, URZ ;  /* 0xffffffff060a7890 */ /* 0x000fe4000fffe03f */
[----:B------:R-:W-:Y:S02]  /*01e0*/  UISETP.EQ.OR UP0, UPT, UR8, URZ, !UP0 ;  /* 0x0000003f0800728c */ /* 0x000fe4000c702670 */
[----:B------:R-:W-:Y:S02]  /*01f0*/  UISETP.GE.U32.AND UP1, UPT, UR10, 0x2, UPT ;  /* 0x000000020a00788c */ /* 0x000fe4000bf26070 */
[----:B------:R-:W-:-:S04]  /*0200*/  UISETP.EQ.AND UP0, UPT, UR6, URZ, UP0 ;  /* 0x0000003f0600728c */ /* 0x000fc80008702270 */
[----:B------:R-:W-:-:S04]  /*0210*/  USEL UR13, URZ, 0x1, !UP0 ;  /* 0x000000013f0d7887 */ /* 0x000fc8000c000000 */
[----:B------:R-:W-:Y:S01]  /*0220*/  USEL UR13, UR13, 0x2, UP1 ;  /* 0x000000020d0d7887 */ /* 0x000fe20008800000 */
[----:B0-----:R-:W-:-:S13]  /*0230*/  ISETP.NE.AND P0, PT, R3, RZ, PT ;  /* 0x000000ff0300720c */ /* 0x001fda0003f05270 */
[----:B------:R-:W-:Y:S05]  /*0240*/  @P0 BRA `(.L_x_2) ;  /* 0x0000000000500947 */ /* 0x000fea0003800000 */
[----:B------:R-:W0:Y:S01]  /*0250*/  S2UR UR9, SR_CgaCtaId ;  /* 0x00000000000979c3 */ /* 0x000e220000008800 */
[----:B------:R-:W-:Y:S01]  /*0260*/  UMOV UR4, 0x400 ;  /* 0x0000040000047882 */ /* 0x000fe20000000000 */
[----:B------:R-:W-:Y:S01]  /*0270*/  UMOV UR5, 0x1 ;  /* 0x0000000100057882 */ /* 0x000fe20000000000 */
[----:B------:R-:W-:Y:S01]  /*0280*/  UMOV UR6, 0x4 ;  /* 0x0000000400067882 */ /* 0x000fe20000000000 */
[----:B------:R-:W-:Y:S01]  /*0290*/  ELECT P0, URZ, PT ;  /* 0x00000000003f782f */ /* 0x000fe20003800000 */
[----:B------:R-:W-:-:S04]  /*02a0*/  UIADD3 UR6, -UR6, 0x100000, URZ ;  /* 0x0010000006067890 */ /* 0x000fc8000fffe13f */
[----:B------:R-:W-:Y:S02]  /*02b0*/  USHF.L.U32 UR7, UR6, 0xb, URZ ;  /* 0x0000000b06077899 */ /* 0x000fe4000800063f */
[----:B------:R-:W-:Y:S02]  /*02c0*/  USHF.L.U32 UR6, UR6, 0x1, URZ ;  /* 0x0000000106067899 */ /* 0x000fe4000800063f */
[----:B0-----:R-:W-:Y:S02]  /*02d0*/  ULEA UR9, UR9, UR4, 0x18 ;  /* 0x0000000409097291 */ /* 0x001fe4000f8ec03f */
[----:B------:R-:W-:-:S04]  /*02e0*/  UIADD3 UR4, -UR5, 0x100000, URZ ;  /* 0x0010000005047890 */ /* 0x000fc8000fffe13f */
[----:B------:R-:W-:Y:S02]  /*02f0*/  USHF.L.U32 UR5, UR4, 0xb, URZ ;  /* 0x0000000b04057899 */ /* 0x000fe4000800063f */
[----:B------:R-:W-:Y:S01]  /*0300*/  USHF.L.U32 UR4, UR4, 0x1, URZ ;  /* 0x0000000104047899 */ /* 0x000fe2000800063f */
[----:B------:R-:W0:Y:S11]  /*0310*/  FENCE.VIEW.ASYNC.S ;  /* 0x00000000000073c6 */ /* 0x000e360000000000 */
[----:B0-----:R0:W1:Y:S01]  /*0320*/  SYNCS.EXCH.64 URZ, [UR9], UR4 ;  /* 0x00000004093f75b2 */ /* 0x0010620008000100 */
[----:B------:R0:W2:Y:S01]  /*0330*/  SYNCS.EXCH.64 URZ, [UR9+0x18], UR6 ;  /* 0x00001806093f75b2 */ /* 0x0000a20008000100 */
[----:B------:R0:W3:Y:S01]  /*0340*/  SYNCS.EXCH.64 URZ, [UR9+0x8], UR4 ;  /* 0x00000804093f75b2 */ /* 0x0000e20008000100 */
[----:B------:R0:W4:Y:S01]  /*0350*/  SYNCS.EXCH.64 URZ, [UR9+0x20], UR6 ;  /* 0x00002006093f75b2 */ /* 0x0001220008000100 */
[----:B------:R0:W0:Y:S01]  /*0360*/  SYNCS.EXCH.64 URZ, [UR9+0x10], UR4 ;  /* 0x00001004093f75b2 */ /* 0x0000220008000100 */
[----:B------:R0:W0:Y:S01]  /*0370*/  SYNCS.EXCH.64 URZ, [UR9+0x28], UR6 ;  /* 0x00002806093f75b2 */ /* 0x0000220008000100 */
[----:B------:R-:W-:Y:S01]  /*0380*/  NOP ;  /* 0x0000000000007918 */ /* 0x000fe20000000000 */
.L_x_2:
[----:B------:R-:W-:Y:S01]  /*0390*/  SHF.R.S32.HI R2, RZ, 0x1f, R4 ;  /* 0x0000001fff027819 */ /* 0x000fe20000011404 */
[----:B------:R-:W5:Y:S01]  /*03a0*/  SHFL.IDX PT, R0, R0, RZ, 0x1f ;  /* 0x00001fff00007589 */ /* 0x000f6200000e0000 */
[----:B0-----:R-:W0:Y:S01]  /*03b0*/  S2UR UR9, SR_CTAID.X ;  /* 0x00000000000979c3 */ /* 0x001e220000002500 */
[----:B------:R-:W-:Y:S02]  /*03c0*/  ELECT P0, URZ, PT ;  /* 0x00000000003f782f */ /* 0x000fe40003800000 */
[----:B------:R-:W-:Y:S01]  /*03d0*/  LEA.HI R2, R2, R4, RZ, 0x7 ;  /* 0x0000000402027211 */ /* 0x000fe200078f38ff */
[----:B------:R-:W-:Y:S01]  /*03e0*/  ULDC UR4, c[0x0][0x150] ;  /* 0x0000540000047ab9 */ /* 0x000fe20000000800 */
[----:B------:R-:W-:Y:S01]  /*03f0*/  SHF.R.S32.HI R6, RZ, 0x1f, R3 ;  /* 0x0000001fff067819 */ /* 0x000fe20000011403 */
[----:B------:R-:W-:Y:S01]  /*0400*/  NOP ;  /* 0x0000000000007918 */ /* 0x000fe20000000000 */
[----:B------:R-:W-:Y:S01]  /*0410*/  LOP3.LUT R2, R2, 0xffffff80, RZ, 0xc0, !PT ;  /* 0xffffff8002027812 */ /* 0x000fe200078ec0ff */
[----:B------:R-:W-:Y:S01]  /*0420*/  NOP ;  /* 0x0000000000007918 */ /* 0x000fe20000000000 */
[----:B------:R-:W-:Y:S01]  /*0430*/  LEA.HI R6, R6, R3, RZ, 0x2 ;  /* 0x0000000306067211 */ /* 0x000fe200078f10ff */
[----:B------:R-:W1:Y:S02]  /*0440*/  LDC R8, c[0x0][0x144] ;  /* 0x00005100ff087b82 */ /* 0x000e640000000800 */
[----:B------:R-:W-:Y:S01]  /*0450*/  IMAD.IADD R4, R4, 0x1, -R2 ;  /* 0x0000000104047824 */ /* 0x000fe200078e0a02 */
[----:B------:R-:W-:Y:S01]  /*0460*/  LOP3.LUT R6, R6, 0x3ffffffc, RZ, 0xc0, !PT ;  /* 0x3ffffffc06067812 */ /* 0x000fe200078ec0ff */
[----:B------:R-:W2:Y:S03]  /*0470*/  S2R R2, SR_CTAID.Y ;  /* 0x0000000000027919 */ /* 0x000ea60000002600 */
[----:B------:R-:W-:Y:S01]  /*0480*/  SHF.R.S32.HI R5, RZ, 0x1f, R4 ;  /* 0x0000001fff057819 */ /* 0x000fe20000011404 */
[----:B------:R-:W-:Y:S01]  /*0490*/  IMAD.IADD R6, R3, 0x1, -R6 ;  /* 0x0000000103067824 */ /* 0x000fe200078e0a06 */
[----:B------:R-:W3:Y:S02]  /*04a0*/  LDC R13, c[0x0][0x148] ;  /* 0x00005200ff0d7b82 */ /* 0x000ee40000000800 */
[----:B------:R-:W-:-:S02]  /*04b0*/  LEA.HI R5, R5, R4, RZ, 0x3 ;  /* 0x0000000405057211 */ /* 0x000fc400078f18ff */
[----:B-----5:R-:W-:Y:S02]  /*04c0*/  ISETP.NE.OR P0, PT, R0, RZ, !P0 ;  /* 0x000000ff0000720c */ /* 0x020fe40004705670 */
[--C-:B------:R-:W-:Y:S02]  /*04d0*/  SHF.R.S32.HI R0, RZ, 0x3, R5.reuse ;  /* 0x00000003ff007819 */ /* 0x100fe40000011405 */
[----:B------:R-:W-:Y:S02]  /*04e0*/  SHF.R.S32.HI R5, RZ, 0x1f, R5 ;  /* 0x0000001fff057819 */ /* 0x000fe40000011405 */
[----:B0-----:R-:W-:Y:S02]  /*04f0*/  I2FP.F32.U32 R7, UR9 ;  /* 0x0000000900077c45 */ /* 0x001fe40008201000 */
[----:B------:R-:W-:-:S03]  /*0500*/  LEA.HI R5, R5, R0, RZ, 0x2 ;  /* 0x0000000005057211 */ /* 0x000fc600078f10ff */
[----:B------:R-:W-:Y:S01]  /*0510*/  FMUL R7, R7, UR4 ;  /* 0x0000000407077c20 */ /* 0x000fe20008400000 */
[----:B------:R-:W-:Y:S01]  /*0520*/  LOP3.LUT R5, R5, 0xfffffffc, RZ, 0xc0, !PT ;  /* 0xfffffffc05057812 */ /* 0x000fe200078ec0ff */
[----:B------:R-:W-:Y:S01]  /*0530*/  VOTEU.ALL UP0, P0 ;  /* 0x00000000003f7886 */ /* 0x000fe20000000000 */
[----:B------:R-:W-:Y:S01]  /*0540*/  ULDC UR4, c[0x0][0x154] ;  /* 0x0000550000047ab9 */ /* 0x000fe20000000800 */
[----:B------:R-:W-:Y:S02]  /*0550*/  VOTEU.ALL UP1, P0 ;  /* 0x00000000003f7886 */ /* 0x000fe40000020000 */
[----:B------:R-:W0:Y:S01]  /*0560*/  F2I.U32.TRUNC.NTZ R7, R7 ;  /* 0x0000000700077305 */ /* 0x000e22000020f000 */
[----:B------:R-:W-:Y:S01]  /*0570*/  IMAD.IADD R5, R0, 0x1, -R5 ;  /* 0x0000000100057824 */ /* 0x000fe200078e0a05 */
[----:B------:R-:W5:Y:S01]  /*0580*/  @!UP0 S2UR UR7, SR_CgaCtaId ;  /* 0x00000000000789c3 */ /* 0x000f620000008800 */
[----:B------:R-:W-:Y:S02]  /*0590*/  @!UP0 UMOV UR6, 0x400 ;  /* 0x0000040000068882 */ /* 0x000fe40000000000 */
[----:B------:R-:W-:Y:S01]  /*05a0*/  IMAD R5, R6, 0x4, R5 ;  /* 0x0000000406057824 */ /* 0x000fe200078e0205 */
[----:B--2---:R-:W-:-:S04]  /*05b0*/  I2FP.F32.U32 R6, R2 ;  /* 0x0000000200067245 */ /* 0x004fc80000201000 */
[----:B------:R-:W-:Y:S01]  /*05c0*/  LEA.HI R0, R5, R5, RZ, 0x1 ;  /* 0x0000000505007211 */ /* 0x000fe200078f08ff */
[----:B------:R-:W-:Y:S01]  /*05d0*/  FMUL R6, R6, UR4 ;  /* 0x0000000406067c20 */ /* 0x000fe20008400000 */
[----:B------:R-:W-:Y:S02]  /*05e0*/  UMOV UR4, 0x20 ;  /* 0x0000002000047882 */ /* 0x000fe40000000000 */
[----:B------:R-:W-:Y:S01]  /*05f0*/  LOP3.LUT R0, R0, 0xfffffffe, RZ, 0xc0, !PT ;  /* 0xfffffffe00007812 */ /* 0x000fe200078ec0ff */
[----:B0-----:R-:W-:Y:S01]  /*0600*/  IMAD.MOV R11, RZ, RZ, -R7 ;  /* 0x000000ffff0b7224 */ /* 0x001fe200078e0a07 */
[----:B------:R-:W-:-:S04]  /*0610*/  @!UP0 UIADD3 UR4, -UR4, 0x100000, URZ ;  /* 0x0010000004048890 */ /* 0x000fc8000fffe13f */
[----:B------:R-:W-:Y:S02]  /*0620*/  @!UP0 USHF.L.U32 UR5, UR4, 0xb, URZ ;  /* 0x0000000b04058899 */ /* 0x000fe4000800063f */
[----:B------:R-:W-:Y:S01]  /*0630*/  @!UP0 USHF.L.U32 UR4, UR4, 0x1, URZ ;  /* 0x0000000104048899 */ /* 0x000fe2000800063f */
[----:B------:R-:W0:Y:S01]  /*0640*/  F2I.U32.TRUNC.NTZ R6, R6 ;  /* 0x0000000600067305 */ /* 0x000e22000020f000 */
[----:B------:R-:W2:Y:S01]  /*0650*/  LDC R7, c[0x0][0x140] ;  /* 0x00005000ff077b82 */ /* 0x000ea20000000800 */
[----:B-1----:R-:W-:Y:S02]  /*0660*/  IMAD R11, R8, R11, UR9 ;  /* 0x00000009080b7e24 */ /* 0x002fe4000f8e020b */
[----:B------:R-:W-:-:S05]  /*0670*/  IMAD.IADD R0, R5, 0x1, -R0 ;  /* 0x0000000105007824 */ /* 0x000fca00078e0a00 */
[----:B------:R-:W-:Y:S01]  /*0680*/  ISETP.NE.AND P2, PT, R0, R11, PT ;  /* 0x0000000b0000720c */ /* 0x000fe20003f45270 */
[C---:B------:R-:W-:Y:S01]  /*0690*/  IMAD.SHL.U32 R0, R5.reuse, 0x4, RZ ;  /* 0x0000000405007824 */ /* 0x040fe200078e00ff */
[----:B-----5:R-:W-:Y:S01]  /*06a0*/  @!UP0 ULEA UR6, UR7, UR6, 0x18 ;  /* 0x0000000607068291 */ /* 0x020fe2000f8ec03f */
[----:B------:R-:W-:Y:S01]  /*06b0*/  VOTEU.ALL UP0, P0 ;  /* 0x00000000003f7886 */ /* 0x000fe20000000000 */
[----:B------:R-:W-:Y:S01]  /*06c0*/  LOP3.LUT P0, RZ, R4, 0x7, RZ, 0xc0, !PT ;  /* 0x0000000704ff7812 */ /* 0x000fe2000780c0ff */
[----:B0-----:R-:W-:Y:S01]  /*06d0*/  IMAD.MOV R12, RZ, RZ, -R6 ;  /* 0x000000ffff0c7224 */ /* 0x001fe200078e0a06 */
[----:B------:R-:W-:-:S03]  /*06e0*/  LOP3.LUT R9, R5, 0xc, R0, 0x78, !PT ;  /* 0x0000000c05097812 */ /* 0x000fc600078e7800 */
[----:B---3--:R-:W-:Y:S01]  /*06f0*/  IMAD R5, R13, R12, R2 ;  /* 0x0000000c0d057224 */ /* 0x008fe200078e0202 */
[C---:B------:R-:W-:Y:S01]  /*0700*/  ISETP.LT.U32.AND P0, PT, R9.reuse, 0x2, !P0 ;  /* 0x000000020900780c */ /* 0x040fe20004701070 */
[----:B------:R0:W-:Y:S02]  /*0710*/  STL [R1+0x458], R9 ;  /* 0x0004580901007387 */ /* 0x0001e40000100800 */
[----:B------:R-:W-:Y:S02]  /*0720*/  @P2 LEA.HI R0, R9, R9, RZ, 0x1 ;  /* 0x0000000909002211 */ /* 0x000fe400078f08ff */
[----:B------:R-:W1:Y:S02]  /*0730*/  FENCE.VIEW.ASYNC.S ;  /* 0x00000000000073c6 */ /* 0x000e640000000000 */
[----:B-1----:R0:W1:Y:S01]  /*0740*/  @!UP0 SYNCS.EXCH.64 URZ, [UR6+0x40], UR4 ;  /* 0x00004004063f85b2 */ /* 0x0020620008000100 */
[----:B--2---:R-:W-:Y:S02]  /*0750*/  ISETP.EQ.U32.AND P5, PT, R7, 0x1, PT ;  /* 0x000000010700780c */ /* 0x004fe40003fa2070 */
[----:B------:R-:W-:-:S04]  /*0760*/  @P2 SHF.R.S32.HI R0, RZ, 0x1, R0 ;  /* 0x00000001ff002819 */ /* 0x000fc80000011400 */
[----:B------:R-:W-:Y:S01]  /*0770*/  @P2 ISETP.NE.AND P3, PT, R0, R5, PT ;  /* 0x000000050000220c */ /* 0x000fe20003f65270 */
[----:B------:R-:W-:Y:S01]  /*0780*/  IMAD.MOV.U32 R0, RZ, RZ, 0x1 ;  /* 0x00000001ff007424 */ /* 0x000fe200078e00ff */
[----:B------:R-:W-:Y:S02]  /*0790*/  SEL R5, RZ, 0x1, !P0 ;  /* 0x00000001ff057807 */ /* 0x000fe40004000000 */
[----:B------:R-:W-:-:S04]  /*07a0*/  @P2 SEL R0, RZ, 0x1, P3 ;  /* 0x00000001ff002807 */ /* 0x000fc80001800000 */
[----:B------:R-:W-:Y:S01]  /*07b0*/  LOP3.LUT R0, R0, R5, RZ, 0xc0, !PT ;  /* 0x0000000500007212 */ /* 0x000fe200078ec0ff */
[----:B------:R0:W2:Y:S01]  /*07c0*/  @!UP1 SYNCS.EXCH.64 URZ, [UR6+0x48], UR4 ;  /* 0x00004804063f95b2 */ /* 0x0000a20008000100 */
[----:B------:R-:W-:-:S03]  /*07d0*/  NOP ;  /* 0x0000000000007918 */ /* 0x000fc60000000000 */
[----:B------:R0:W-:Y:S01]  /*07e0*/  STL [R1+0x454], R0 ;  /* 0x0004540001007387 */ /* 0x0001e20000100800 */
[----:B-1----:R-:W-:Y:S05]  /*07f0*/  @!P5 BRA `(.L_x_3) ;  /* 0x000000000008d947 */ /* 0x002fea0003800000 */
[----:B--2-4-:R-:W-:Y:S01]  /*0800*/  UCGABAR_ARV ;  /* 0x00000000000079c7 */ /* 0x014fe20008000000 */
[----:B------:R-:W-:Y:S05]  /*0810*/  BRA `(.L_x_4) ;  /* 0x0000000000047947 */ /* 0x000fea0003800000 */
.L_x_3:
[----:B--2-4-:R-:W-:Y:S01]  /*0820*/  NOP ;  /* 0x0000000000007918 */ /* 0x014fe20000000000 */
.L_x_4:
[----:B0-----:R-:W0:Y:S01]  /*0830*/  LDC R0, c[0x0][0x65c] ;  /* 0x00019700ff007b82 */ /* 0x001e220000000800 */
[----:B------:R-:W-:Y:S02]  /*0840*/  IMAD.U32 R4, RZ, RZ, UR9 ;  /* 0x00000009ff047e24 */ /* 0x000fe4000f8e00ff */
[----:B------:R-:W-:Y:S01]  /*0850*/  IMAD.MOV.U32 R5, RZ, RZ, RZ ;  /* 0x000000ffff057224 */ /* 0x000fe200078e00ff */
[----:B0-----:R-:W-:-:S13]  /*0860*/  ISETP.NE.AND P4, PT, R0, 0x1, PT ;  /* 0x000000010000780c */ /* 0x001fda0003f85270 */
[----:B------:R-:W0:Y:S01]  /*0870*/  @P4 LDC R7, c[0x0][0x10] ;  /* 0x00000400ff074b82 */ /* 0x000e220000000800 */
[----:B------:R-:W-:Y:S02]  /*0880*/  @P4 IMAD.MOV.U32 R3, RZ, RZ, RZ ;  /* 0x000000ffff034224 */ /* 0x000fe400078e00ff */
[----:B------:R-:W-:-:S05]  /*0890*/  @P4 IMAD.MOV.U32 R15, RZ, RZ, RZ ;  /* 0x000000ffff0f4224 */ /* 0x000fca00078e00ff */
[----:B------:R-:W1:Y:S01]  /*08a0*/  @!P4 LDC R9, c[0x0][0xc] ;  /* 0x00000300ff09cb82 */ /* 0x000e620000000800 */
[----:B0-----:R-:W-:-:S04]  /*08b0*/  @P4 IMAD.WIDE.U32 R6, R7, UR9, R2 ;  /* 0x0000000907064c25 */ /* 0x001fc8000f8e0002 */
[----:B------:R-:W-:Y:S02]  /*08c0*/  @P4 IMAD.MOV.U32 R8, RZ, RZ, R6 ;  /* 0x000000ffff084224 */ /* 0x000fe400078e0006 */
[----:B------:R-:W-:Y:S02]  /*08d0*/  @P4 IMAD.IADD R16, R7, 0x1, R15 ;  /* 0x0000000107104824 */ /* 0x000fe400078e020f */
[----:B-1----:R-:W-:-:S04]  /*08e0*/  @!P4 IMAD.WIDE.U32 R4, R2, R9, R4 ;  /* 0x000000090204c225 */ /* 0x002fc800078e0004 */
[----:B------:R-:W-:Y:S02]  /*08f0*/  @!P4 IMAD.MOV.U32 R8, RZ, RZ, R4 ;  /* 0x000000ffff08c224 */ /* 0x000fe400078e0004 */
[----:B------:R-:W-:-:S03]  /*0900*/  @!P4 IMAD.MOV.U32 R16, RZ, RZ, R5 ;  /* 0x000000ffff10c224 */ /* 0x000fc600078e0005 */
[----:B------:R0:W-:Y:S04]  /*0910*/  STL [R1+0x460], R8 ;  /* 0x0004600801007387 */ /* 0x0001e80000100800 */
[----:B------:R0:W-:Y:S01]  /*0920*/  STL [R1+0x45c], R16 ;  /* 0x00045c1001007387 */ /* 0x0001e20000100800 */
[----:B------:R-:W-:Y:S05]  /*0930*/  @!P5 BRA `(.L_x_5) ;  /* 0x00000000000cd947 */ /* 0x000fea0003800000 */
[----:B------:R-:W-:Y:S01]  /*0940*/  UCGABAR_WAIT ;  /* 0x0000000000007dc7 */ /* 0x000fe20008000000 */
[----:B------:R-:W-:Y:S01]  /*0950*/  CCTL.IVALL ;  /* 0x00000000ff00798f */ /* 0x000fe20002000000 */
[----:B------:R-:W-:Y:S05]  /*0960*/  BRA `(.L_x_6) ;  /* 0x0000000000047947 */ /* 0x000fea0003800000 */
.L_x_5:
[----:B------:R-:W-:Y:S06]  /*0970*/  BAR.SYNC.DEFER_BLOCKING 0x0 ;  /* 0x0000000000007b1d */ /* 0x000fec0000010000 */
.L_x_6:
[----:B------:R-:W-:Y:S05]  /*0980*/  @!P1 BRA `(.L_x_7) ;  /* 0x0000023000f49947 */ /* 0x000fea0003800000 */
[----:B------:R-:W-:-:S06]  /*0990*/  UISETP.GT.U32.AND UP0, UPT, UR10, 0x1, UPT ;  /* 0x000000010a00788c */ /* 0x000fcc000bf04070 */
[----:B------:R-:W-:-:S13]  /*09a0*/  PLOP3.LUT P0, PT, PT, PT, UP0, 0x80, 0x0 ;  /* 0x000000000000781c */ /* 0x000fda0003f0f008 */
[----:B------:R-:W-:Y:S05]  /*09b0*/  @P0 EXIT ;  /* 0x000000000000094d */ /* 0x000fea0003800000 */
[----:B------:R-:W-:Y:S01]  /*09c0*/  IMAD.MOV.U32 R5, RZ, RZ, -0x1 ;  /* 0xffffffffff057424 */ /* 0x000fe200078e00ff */
[----:B------:R-:W-:Y:S01]  /*09d0*/  ULDC.64 UR4, c[0x0][0x650] ;  /* 0x0001940000047ab9 */ /* 0x000fe20000000a00 */
[----:B------:R-:W-:Y:S01]  /*09e0*/  IMAD.MOV.U32 R4, RZ, RZ, -0x1 ;  /* 0xffffffffff047424 */ /* 0x000fe200078e00ff */
[----:B------:R-:W-:Y:S01]  /*09f0*/  ISETP.GE.U32.AND P0, PT, R8, UR4, PT ;  /* 0x0000000408007c0c */ /* 0x000fe2000bf06070 */
[----:B------:R-:W-:Y:S01]  /*0a00*/  UMOV UR10, 0xffffffff ;  /* 0xffffffff000a7882 */ /* 0x000fe20000000000 */
[----:B------:R1:W-:Y:S01]  /*0a10*/  STL [R1+0x468], R5 ;  /* 0x0004680501007387 */ /* 0x0003e20000100800 */
[----:B------:R-:W-:Y:S02]  /*0a20*/  PRMT R0, RZ, 0x7610, R0 ;  /* 0x00007610ff007816 */ /* 0x000fe40000000000 */
[----:B------:R-:W-:Y:S01]  /*0a30*/  ISETP.GE.U32.AND.EX P0, PT, R16, UR5, PT, P0 ;  /* 0x0000000510007c0c */ /* 0x000fe2000bf06100 */
[----:B------:R1:W-:-:S12]  /*0a40*/  STL [R1+0x464], R4 ;  /* 0x0004640401007387 */ /* 0x0003d80000100800 */
[----:B-1----:R-:W-:Y:S05]  /*0a50*/  @P0 BRA `(.L_x_8) ;  /* 0x00000004003c0947 */ /* 0x002fea0003800000 */
[----:B------:R-:W-:Y:S01]  /*0a60*/  ULDC.64 UR14, c[0x0][0x628] ;  /* 0x00018a00000e7ab9 */ /* 0x000fe20000000a00 */
[----:B------:R-:W1:Y:S01]  /*0a70*/  LDC.64 R6, c[0x0][0x620] ;  /* 0x00018800ff067b82 */ /* 0x000e620000000a00 */
[----:B------:R-:W-:Y:S01]  /*0a80*/  ISETP.NE.U32.AND P0, PT, RZ, UR14, PT ;  /* 0x0000000eff007c0c */ /* 0x000fe2000bf05070 */
[----:B------:R-:W-:Y:S01]  /*0a90*/  ULDC UR11, c[0x0][0x630] ;  /* 0x00018c00000b7ab9 */ /* 0x000fe20000000800 */
[----:B------:R-:W-:Y:S02]  /*0aa0*/  R2UR UR4, R8 ;  /* 0x00000000080472ca */ /* 0x000fe400000e0000 */
[----:B------:R-:W-:Y:S02]  /*0ab0*/  ISETP.NE.AND.EX P0, PT, RZ, UR15, PT, P0 ;  /* 0x0000000fff007c0c */ /* 0x000fe4000bf05300 */
[----:B------:R-:W-:-:S11]  /*0ac0*/  R2UR UR5, R16 ;  /* 0x00000000100572ca */ /* 0x000fd600000e0000 */
[----:B------:R-:W-:Y:S05]  /*0ad0*/  @!P0 BRA `(.L_x_9) ;  /* 0x0000000000308947 */ /* 0x000fea0003800000 */
[----:B------:R-:W-:Y:S01]  /*0ae0*/  R2UR UR4, R8 ;  /* 0x00000000080472ca */ /* 0x000fe200000e0000 */
[----:B------:R-:W-:Y:S01]  /*0af0*/  ULDC UR8, c[0x0][0x634] ;  /* 0x00018d0000087ab9 */ /* 0x000fe20000000800 */
[----:B------:R-:W-:-:S11]  /*0b00*/  R2UR UR10, R16 ;  /* 0x00000000100a72ca */ /* 0x000fd600000e0000 */
[----:B------:R-:W-:-:S04]  /*0b10*/  UIADD3 UR8, UP0, UR4, UR8, URZ ;  /* 0x0000000804087290 */ /* 0x000fc8000ff1e03f */
[----:B------:R-:W-:-:S04]  /*0b20*/  UIADD3.X UR10, URZ, UR10, URZ, UP0, !UPT ;  /* 0x0000000a3f0a7290 */ /* 0x000fc800087fe43f */
[----:B------:R-:W-:-:S04]  /*0b30*/  UIMAD.WIDE.U32 UR4, UR10, UR14, URZ ;  /* 0x0000000e0a0472a5 */ /* 0x000fc8000f8e003f */
[----:B------:R-:W-:Y:S02]  /*0b40*/  UIMAD.WIDE.U32 UR6, UP0, UR8, UR15, UR4 ;  /* 0x0000000f080672a5 */ /* 0x000fe4000f800004 */
[----:B------:R-:W-:Y:S02]  /*0b50*/  UIMAD.WIDE.U32 UR4, UR8, UR14, URZ ;  /* 0x0000000e080472a5 */ /* 0x000fe4000f8e003f */
[----:B------:R-:W-:Y:S02]  /*0b60*/  UIADD3.X UR9, URZ, URZ, URZ, UP0, !UPT ;  /* 0x0000003f3f097290 */ /* 0x000fe400087fe43f */
[----:B------:R-:W-:Y:S01]  /*0b70*/  UIADD3 URZ, UP0, UR5, UR6, URZ ;  /* 0x00000006053f7290 */ /* 0x000fe2000ff1e03f */
[----:B------:R-:W-:-:S03]  /*0b80*/  UMOV UR8, UR7 ;  /* 0x0000000700087c82 */ /* 0x000fc60008000000 */
[----:B------:R-:W-:-:S12]  /*0b90*/  UIMAD.WIDE.U32.X UR4, UR10, UR15, UR8, UP0 ;  /* 0x0000000f0a0472a5 */ /* 0x000fd800080e0408 */
.L_x_9:
[----:B------:R-:W-:Y:S01]  /*0ba0*/  USHF.R.U64 UR10, UR4, UR11, UR5 ;  /* 0x0000000b040a7299 */ /* 0x000fe20008001205 */
[----:B------:R-:W2:Y:S01]  /*0bb0*/  LDC.64 R20, c[0x0][0x640] ;  /* 0x00019000ff147b82 */ /* 0x000ea20000000a00 */
[----:B------:R-:W-:Y:S01]  /*0bc0*/  USHF.R.U32.HI UR4, URZ, UR11, UR5 ;  /* 0x0000000b3f047299 */ /* 0x000fe20008011605 */
[----:B------:R-:W-:Y:S02]  /*0bd0*/  IMAD.MOV.U32 R4, RZ, RZ, R8 ;  /* 0x000000ffff047224 */ /* 0x000fe400078e0008 */
[----:B------:R-:W-:Y:S01]  /*0be0*/  IMAD R12, R13, R12, R2 ;  /* 0x0000000c0d0c7224 */ /* 0x000fe200078e0202 */
[----:B------:R-:W-:Y:S01]  /*0bf0*/  IADD3 R3, P0, RZ, -UR10, RZ ;  /* 0x8000000aff037c10 */ /* 0x000fe2000ff1e0ff */
[----:B------:R-:W-:Y:S02]  /*0c00*/  IMAD.MOV.U32 R13, RZ, RZ, 0x1 ;  /* 0x00000001ff0d7424 */ /* 0x000fe400078e00ff */
[----:B------:R-:W3:Y:S02]  /*0c10*/  LDC R10, c[0x0][0x618] ;  /* 0x00018600ff0a7b82 */ /* 0x000ee40000000800 */
[----:B------:R-:W-:-:S04]  /*0c20*/  IMAD.X R5, RZ, RZ, ~UR4, P0 ;  /* 0x80000004ff057e24 */ /* 0x000fc800080e06ff */
[-C--:B-1----:R-:W-:Y:S02]  /*0c30*/  IMAD R0, R5, R6.reuse, RZ ;  /* 0x0000000605007224 */ /* 0x082fe400078e02ff */
[----:B------:R-:W1:Y:S01]  /*0c40*/  LDC R14, c[0x0][0x608] ;  /* 0x00018200ff0e7b82 */ /* 0x000e620000000800 */
[----:B------:R-:W-:Y:S02]  /*0c50*/  IMAD.MOV.U32 R5, RZ, RZ, R16 ;  /* 0x000000ffff057224 */ /* 0x000fe400078e0010 */
[----:B------:R-:W-:-:S05]  /*0c60*/  IMAD.WIDE.U32 R4, R3, R6, R4 ;  /* 0x0000000603047225 */ /* 0x000fca00078e0004 */
[----:B------:R-:W4:Y:S01]  /*0c70*/  LDC R18, c[0x0][0x658] ;  /* 0x00019600ff127b82 */ /* 0x000f220000000800 */
[----:B------:R-:W-:Y:S01]  /*0c80*/  IMAD R3, R3, R7, R0 ;  /* 0x0000000703037224 */ /* 0x000fe200078e0200 */
[----:B--2---:R-:W-:-:S03]  /*0c90*/  ISETP.NE.U32.AND P0, PT, R20, RZ, PT ;  /* 0x000000ff1400720c */ /* 0x004fc60003f05070 */
[----:B------:R-:W-:Y:S01]  /*0ca0*/  IMAD.IADD R3, R5, 0x1, R3 ;  /* 0x0000000105037824 */ /* 0x000fe200078e0203 */
[----:B------:R-:W-:Y:S01]  /*0cb0*/  ISETP.NE.AND.EX P0, PT, R21, RZ, PT, P0 ;  /* 0x000000ff1500720c */ /* 0x000fe20003f05300 */
[----:B------:R-:W-:Y:S01]  /*0cc0*/  IMAD.MOV.U32 R5, RZ, RZ, -0x1 ;  /* 0xffffffffff057424 */ /* 0x000fe200078e00ff */
[----:B0-----:R-:W0:Y:S02]  /*0cd0*/  LDC R16, c[0x0][0x600] ;  /* 0x00018000ff107b82 */ /* 0x001e240000000800 */
[-CC-:B---3--:R-:W-:Y:S02]  /*0ce0*/  SHF.R.U64 R8, R4, R10.reuse, R3.reuse ;  /* 0x0000000a04087219 */ /* 0x188fe40000001203 */
[----:B------:R-:W-:-:S04]  /*0cf0*/  SHF.R.U32.HI R3, RZ, R10, R3 ;  /* 0x0000000aff037219 */ /* 0x000fc80000011603 */
[----:B------:R-:W2:Y:S01]  /*0d00*/  LDC R15, c[0x0][0x648] ;  /* 0x00019200ff0f7b82 */ /* 0x000ea20000000800 */
[-CC-:B-1----:R-:W-:Y:S02]  /*0d10*/  SHF.R.U64 R23, R8, R14.reuse, R3.reuse ;  /* 0x0000000e08177219 */ /* 0x182fe40000001203 */
[----:B------:R-:W-:-:S05]  /*0d20*/  SHF.R.U32.HI R3, RZ, R14, R3 ;  /* 0x0000000eff037219 */ /* 0x000fca0000011603 */
[----:B------:R-:W1:Y:S01]  /*0d30*/  LDC R17, c[0x0][0x638] ;  /* 0x00018e00ff117b82 */ /* 0x000e620000000800 */
[-CC-:B----4-:R-:W-:Y:S02]  /*0d40*/  SHF.R.U64 R10, R23, R18.reuse, R3.reuse ;  /* 0x00000012170a7219 */ /* 0x190fe40000001203 */
[-C--:B------:R-:W-:Y:S02]  /*0d50*/  SHF.L.U32 R0, R5, R18.reuse, RZ ;  /* 0x0000001205007219 */ /* 0x080fe400000006ff */
[----:B------:R-:W-:Y:S01]  /*0d60*/  SHF.R.U32.HI R3, RZ, R18, R3 ;  /* 0x00000012ff037219 */ /* 0x000fe20000011603 */
[----:B------:R-:W-:Y:S01]  /*0d70*/  IMAD.MOV.U32 R2, RZ, RZ, R10 ;  /* 0x000000ffff027224 */ /* 0x000fe200078e000a */
[----:B------:R-:W-:Y:S01]  /*0d80*/  LOP3.LUT R0, RZ, R0, RZ, 0x33, !PT ;  /* 0x00000000ff007212 */ /* 0x000fe200078e33ff */
[----:B------:R-:W3:Y:S01]  /*0d90*/  LDC R19, c[0x0][0x610] ;  /* 0x00018400ff137b82 */ /* 0x000ee20000000800 */
[----:B------:R-:W-:Y:S05]  /*0da0*/  @!P0 BRA `(.L_x_10) ;  /* 0x0000000000288947 */ /* 0x000fea0003800000 */
[----:B------:R-:W4:Y:S02]  /*0db0*/  LDC R7, c[0x0][0x64c] ;  /* 0x00019300ff077b82 */ /* 0x000f240000000800 */
[----:B----4-:R-:W-:-:S05]  /*0dc0*/  IADD3 R7, P0, R10, R7, RZ ;  /* 0x000000070a077210 */ /* 0x010fca0007f1e0ff */
[----:B------:R-:W-:-:S04]  /*0dd0*/  IMAD.X R9, RZ, RZ, R3, P0 ;  /* 0x000000ffff097224 */ /* 0x000fc800000e0603 */
[----:B------:R-:W-:-:S04]  /*0de0*/  IMAD.WIDE.U32 R2, R9, R20, RZ ;  /* 0x0000001409027225 */ /* 0x000fc800078e00ff */
[----:B------:R-:W-:-:S04]  /*0df0*/  IMAD.WIDE.U32 R4, P0, R7, R21, R2 ;  /* 0x0000001507047225 */ /* 0x000fc80007800002 */
[----:B------:R-:W-:-:S04]  /*0e00*/  IMAD.WIDE.U32 R2, R7, R20, RZ ;  /* 0x0000001407027225 */ /* 0x000fc800078e00ff */
[----:B------:R-:W-:Y:S01]  /*0e10*/  IMAD.X R7, RZ, RZ, RZ, P0 ;  /* 0x000000ffff077224 */ /* 0x000fe200000e06ff */
[----:B------:R-:W-:Y:S01]  /*0e20*/  IADD3 RZ, P0, R3, R4, RZ ;  /* 0x0000000403ff7210 */ /* 0x000fe20007f1e0ff */
[----:B------:R-:W-:-:S04]  /*0e30*/  IMAD.MOV.U32 R6, RZ, RZ, R5 ;  /* 0x000000ffff067224 */ /* 0x000fc800078e0005 */
[----:B------:R-:W-:-:S08]  /*0e40*/  IMAD.WIDE.U32.X R2, R9, R21, R6, P0 ;  /* 0x0000001509027225 */ /* 0x000fd000000e0406 */
.L_x_10:
[----:B--2---:R-:W-:Y:S01]  /*0e50*/  SHF.R.U64 R4, R2, R15, R3 ;  /* 0x0000000f02047219 */ /* 0x004fe20000001203 */
[----:B0-----:R-:W-:Y:S01]  /*0e60*/  VIADD R5, R16, 0xffffffff ;  /* 0xffffffff10057836 */ /* 0x001fe20000000000 */
[----:B------:R-:W-:Y:S02]  /*0e70*/  SHF.L.U32 R2, R13, R18, RZ ;  /* 0x000000120d027219 */ /* 0x000fe400000006ff */
[----:B------:R-:W-:Y:S01]  /*0e80*/  LOP3.LUT R3, R23, R0, RZ, 0xc0, !PT ;  /* 0x0000000017037212 */ /* 0x000fe200078ec0ff */
[----:B------:R-:W-:Y:S01]  /*0e90*/  IMAD.MOV R6, RZ, RZ, -R4 ;  /* 0x000000ffff067224 */ /* 0x000fe200078e0a04 */
[----:B------:R-:W-:Y:S02]  /*0ea0*/  SEL R0, R11, R12, !P4 ;  /* 0x0000000c0b007207 */ /* 0x000fe40006000000 */
[----:B------:R-:W-:Y:S01]  /*0eb0*/  LOP3.LUT R5, R8, R5, RZ, 0xc0, !PT ;  /* 0x0000000508057212 */ /* 0x000fe200078ec0ff */
[----:B------:R-:W-:Y:S02]  /*0ec0*/  IMAD R7, R2, R4, R3 ;  /* 0x0000000402077224 */ /* 0x000fe400078e0203 */
[----:B-1----:R-:W-:-:S02]  /*0ed0*/  IMAD R3, R6, R17, R10 ;  /* 0x0000001106037224 */ /* 0x002fc400078e020a */
[----:B---3--:R-:W-:Y:S02]  /*0ee0*/  IMAD R2, R7, R19, R0 ;  /* 0x0000001307027224 */ /* 0x008fe400078e0200 */
[----:B------:R-:W-:Y:S02]  /*0ef0*/  IMAD R3, R3, R16, R5 ;  /* 0x0000001003037224 */ /* 0x000fe400078e0205 */
[----:B------:R-:W-:-:S03]  /*0f00*/  IMAD.MOV.U32 R0, RZ, RZ, 0x1 ;  /* 0x00000001ff007424 */ /* 0x000fc600078e00ff */
[----:B------:R-:W-:Y:S02]  /*0f10*/  SEL R4, R3, R2, !P4 ;  /* 0x0000000203047207 */ /* 0x000fe40006000000 */
[----:B------:R-:W-:-:S03]  /*0f20*/  SEL R2, R2, R3, !P4 ;  /* 0x0000000302027207 */ /* 0x000fc60006000000 */
[----:B------:R1:W-:Y:S04]  /*0f30*/  STL [R1+0x464], R4 ;  /* 0x0004640401007387 */ /* 0x0003e80000100800 */
[----:B------:R1:W-:Y:S02]  /*0f40*/  STL [R1+0x468], R2 ;  /* 0x0004680201007387 */ /* 0x0003e40000100800 */
.L_x_8:
[----:B------:R-:W-:-:S08]  /*0f50*/  NOP ;  /* 0x0000000000007918 */ /* 0x000fd00000000000 */
[----:B------:R-:W2:Y:S02]  /*0f60*/  USETMAXREG.TRY_ALLOC.CTAPOOL UP0, 0xf0 ;  /* 0x000000f0000079c8 */ /* 0x000ea40008000600 */
[----:B--2---:R-:W-:-:S13]  /*0f70*/  PLOP3.LUT P0, PT, PT, PT, UP0, 0x80, 0x0 ;  /* 0x000000000000781c */ /* 0x004fda0003f0f008 */
[----:B------:R-:W-:Y:S05]  /*0f80*/  @!P0 BRA `(.L_x_8) ;  /* 0xfffffffc00f08947 */ /* 0x000fea000383ffff */
[----:B------:R-:W-:Y:S01]  /*0f90*/  ULDC.64 UR4, c[0x0][0x598] ;  /* 0x0001660000047ab9 */ /* 0x000fe20000000a00 */
[----:B------:R-:W-:Y:S01]  /*0fa0*/  ULDC.64 UR14, c[0x0][0x208] ;  /* 0x00008200000e7ab9 */ /* 0x000fe20000000a00 */
[----:B------:R-:W-:-:S04]  /*0fb0*/  ISETP.NE.U32.AND P0, PT, RZ, UR4, PT ;  /* 0x00000004ff007c0c */ /* 0x000fc8000bf05070 */
[----:B------:R-:W-:-:S13]  /*0fc0*/  ISETP.NE.AND.EX P0, PT, RZ, UR5, PT, P0 ;  /* 0x00000005ff007c0c */ /* 0x000fda000bf05300 */
[----:B------:R-:W-:Y:S05]  /*0fd0*/  @!P0 BRA `(.L_x_11) ;  /* 0x0000000000208947 */ /* 0x000fea0003800000 */
[----:B-1----:R-:W1:Y:S02]  /*0fe0*/  LDC.64 R2, c[0x0][0x598] ;  /* 0x00016600ff027b82 */ /* 0x002e640000000a00 */
[----:B-1----:R-:W2:Y:S02]  /*0ff0*/  LDG.E.64 R2, desc[UR14][R2.64] ;  /* 0x0000000e02027981 */ /* 0x002ea4000c1e1b00 */
[----:B--2---:R-:W-:-:S04]  /*1000*/  ISETP.NE.U32.AND P0, PT, R2, RZ, PT ;  /* 0x000000ff0200720c */ /* 0x004fc80003f05070 */
[----:B------:R-:W-:-:S13]  /*1010*/  ISETP.NE.AND.EX P0, PT, R3, RZ, PT, P0 ;  /* 0x000000ff0300720c */ /* 0x000fda0003f05300 */
[----:B------:R-:W-:Y:S05]  /*1020*/  @!P0 BRA `(.L_x_11) ;  /* 0x00000000000c8947 */ /* 0x000fea0003800000 */
[----:B------:R-:W2:Y:S02]  /*1030*/  LD.E R2, desc[UR14][R2.64] ;  /* 0x0000000e02027980 */ /* 0x000ea4000c101900 */
[----:B--2---:R-:W-:Y:S01]  /*1040*/  R2UR UR20, R2 ;  /* 0x00000000021472ca */ /* 0x004fe200000e0000 */
[----:B------:R-:W-:-:S14]  /*1050*/  BRA `(.L_x_12) ;  /* 0x0000000000247947 */ /* 0x000fdc0003800000 */
.L_x_11:
[----:B------:R-:W-:Y:S02]  /*1060*/  ULDC.64 UR4, c[0x0][0x588] ;  /* 0x0001620000047ab9 */ /* 0x000fe40000000a00 */
[----:B------:R-:W-:-:S04]  /*1070*/  ISETP.NE.U32.AND P0, PT, RZ, UR4, PT ;  /* 0x00000004ff007c0c */ /* 0x000fc8000bf05070 */
[----:B------:R-:W-:-:S13]  /*1080*/  ISETP.NE.AND.EX P0, PT, RZ, UR5, PT, P0 ;  /* 0x00000005ff007c0c */ /* 0x000fda000bf05300 */
[----:B------:R-:W-:Y:S05]  /*1090*/  @!P0 BRA `(.L_x_13) ;  /* 0x0000000000108947 */ /* 0x000fea0003800000 */
[----:B-1----:R-:W1:Y:S02]  /*10a0*/  LDC.64 R2, c[0x0][0x588] ;  /* 0x00016200ff027b82 */ /* 0x002e640000000a00 */
[----:B-1----:R-:W2:Y:S02]  /*10b0*/  LDG.E R2, desc[UR14][R2.64] ;  /* 0x0000000e02027981 */ /* 0x002ea4000c1e1900 */
[----:B--2---:R-:W-:Y:S01]  /*10c0*/  R2UR UR20, R2 ;  /* 0x00000000021472ca */ /* 0x004fe200000e0000 */
[----:B------:R-:W-:-:S14]  /*10d0*/  BRA `(.L_x_12) ;  /* 0x0000000000047947 */ /* 0x000fdc0003800000 */
.L_x_13:
[----:B------:R-:W-:-:S05]  /*10e0*/  ULDC UR20, c[0x0][0x580] ;  /* 0x0001600000147ab9 */ /* 0x000fca0000000800 */
.L_x_12:
[----:B------:R-:W-:Y:S02]  /*10f0*/  ULDC.64 UR4, c[0x0][0x5a0] ;  /* 0x0001680000047ab9 */ /* 0x000fe40000000a00 */
        /* <DEDUP_REMOVED lines=11> */
.L_x_14:
        /* <DEDUP_REMOVED lines=8> */
.L_x_16:
[----:B------:R-:W-:-:S05]  /*1230*/  ULDC UR21, c[0x0][0x584] ;  /* 0x0001610000157ab9 */ /* 0x000fca0000000800 */
.L_x_15:
[----:B------:R-:W-:-:S13]  /*1240*/  LOP3.LUT P0, RZ, R0, 0xff, RZ, 0xc0, !PT ;  /* 0x000000ff00ff7812 */ /* 0x000fda000780c0ff */
[----:B------:R-:W-:Y:S05]  /*1250*/  @!P0 EXIT ;  /* 0x000000000000894d */ /* 0x000fea0003800000 */
[----:B------:R-:W-:Y:S01]  /*1260*/  ULDC UR4, c[0x0][0x28c] ;  /* 0x0000a30000047ab9 */ /* 0x000fe20000000800 */
[----:B------:R-:W-:Y:S02]  /*1270*/  ULOP3.LUT UR22, UR13, 0x1, URZ, 0xfc, !UPT ;  /* 0x000000010d167892 */ /* 0x000fe4000f8efc3f */
[----:B------:R-:W-:-:S04]  /*1280*/  UIADD3 UR4, UR4, 0x3f, URZ ;  /* 0x0000003f04047890 */ /* 0x000fc8000fffe03f */
[----:B------:R-:W-:-:S04]  /*1290*/  USHF.R.S32.HI UR5, URZ, 0x1f, UR4 ;  /* 0x0000001f3f057899 */ /* 0x000fc80008011404 */
[----:B------:R-:W-:-:S03]  /*12a0*/  ULEA.HI UR5, UR5, UR4, URZ, 0x6 ;  /* 0x0000000405057291 */ /* 0x000fc6000f8f303f */
[----:B------:R-:W-:Y:S01]  /*12b0*/  UMOV UR4, URZ ;  /* 0x0000003f00047c82 */ /* 0x000fe20008000000 */
[----:B------:R-:W-:-:S03]  /*12c0*/  USHF.R.S32.HI UR9, URZ, 0x6, UR5 ;  /* 0x000000063f097899 */ /* 0x000fc60008011405 */
[----:B------:R-:W-:-:S09]  /*12d0*/  UMOV UR5, URZ ;  /* 0x0000003f00057c82 */ /* 0x000fd20008000000 */
.L_x_555:
[----:B------:R-:W-:Y:S01]  /*12e0*/  STL [R1+0x450], RZ ;  /* 0x000450ff01007387 */ /* 0x000fe20000100800 */
[----:B--2---:R-:W2:Y:S01]  /*12f0*/  S2UR UR18, SR_CgaCtaId ;  /* 0x00000000001279c3 */ /* 0x004ea20000008800 */
[----:B------:R-:W-:Y:S01]  /*1300*/  UMOV UR17, 0x400 ;  /* 0x0000040000117882 */ /* 0x000fe20000000000 */
[----:B------:R-:W-:Y:S01]  /*1310*/  UMOV UR6, URZ ;  /* 0x0000003f00067c82 */ /* 0x000fe20008000000 */
[----:B------:R-:W-:Y:S01]  /*1320*/  STL [R1+0x44c], RZ ;  /* 0x00044cff01007387 */ /* 0x000fe20000100800 */
[----:B------:R-:W-:Y:S01]  /*1330*/  UMOV UR7, URZ ;  /* 0x0000003f00077c82 */ /* 0x000fe20008000000 */
[----:B------:R-:W-:Y:S01]  /*1340*/  UMOV UR8, URZ ;  /* 0x0000003f00087c82 */ /* 0x000fe20008000000 */
[----:B------:R-:W-:Y:S01]  /*1350*/  UMOV UR23, UR5 ;  /* 0x0000000500177c82 */ /* 0x000fe20008000000 */
[----:B------:R-:W-:Y:S01]  /*1360*/  STL [R1+0x448], RZ ;  /* 0x000448ff01007387 */ /* 0x000fe20000100800 */
[----:B-1-3--:R-:W1:Y:S01]  /*1370*/  LDC R2, c[0x0][0x28c] ;  /* 0x0000a300ff027b82 */ /* 0x00ae620000000800 */
[----:B------:R-:W-:-:S02]  /*1380*/  CS2R R236, SRZ ;  /* 0x0000000000ec7805 */ /* 0x000fc4000001ff00 */
[----:B------:R-:W-:Y:S01]  /*1390*/  CS2R R234, SRZ ;  /* 0x0000000000ea7805 */ /* 0x000fe2000001ff00 */
[----:B------:R-:W-:Y:S01]  /*13a0*/  STL [R1+0x444], RZ ;  /* 0x000444ff01007387 */ /* 0x000fe20000100800 */
[----:B------:R-:W-:Y:S02]  /*13b0*/  CS2R R232, SRZ ;  /* 0x0000000000e87805 */ /* 0x000fe4000001ff00 */
[----:B------:R-:W-:Y:S02]  /*13c0*/  CS2R R230, SRZ ;  /* 0x0000000000e67805 */ /* 0x000fe4000001ff00 */
[----:B------:R-:W-:Y:S01]  /*13d0*/  CS2R R228, SRZ ;  /* 0x0000000000e47805 */ /* 0x000fe2000001ff00 */
[----:B------:R-:W-:Y:S01]  /*13e0*/  STL [R1+0x440], RZ ;  /* 0x000440ff01007387 */ /* 0x000fe20000100800 */
[----:B------:R-:W-:Y:S02]  /*13f0*/  CS2R R226, SRZ ;  /* 0x0000000000e27805 */ /* 0x000fe4000001ff00 */
        /* <DEDUP_REMOVED lines=15> */
[----:B-1----:R-:W-:Y:S02]  /*14f0*/  ISETP.GE.AND P0, PT, R2, 0x1, PT ;  /* 0x000000010200780c */ /* 0x002fe40003f06270 */
        /* <DEDUP_REMOVED lines=39> */
[----:B0-----:R-:W-:Y:S02]  /*1770*/  CS2R R16, SRZ ;  /* 0x0000000000107805 */ /* 0x001fe4000001ff00 */
[----:B------:R-:W-:-:S02]  /*1780*/  CS2R R14, SRZ ;  /* 0x00000000000e7805 */ /* 0x000fc4000001ff00 */
[----:B------:R-:W-:Y:S01]  /*1790*/  CS2R R12, SRZ ;  /* 0x00000000000c7805 */ /* 0x000fe2000001ff00 */
[----:B------:R-:W-:Y:S01]  /*17a0*/  STL [R1+0x404], RZ ;  /* 0x000404ff01007387 */ /* 0x000fe20000100800 */
[----:B------:R-:W-:Y:S02]  /*17b0*/  CS2R R10, SRZ ;  /* 0x00000000000a7805 */ /* 0x000fe4000001ff00 */
[----:B------:R-:W-:Y:S02]  /*17c0*/  CS2R R8, SRZ ;  /* 0x0000000000087805 */ /* 0x000fe4000001ff00 */
[----:B------:R-:W-:Y:S01]  /*17d0*/  CS2R R6, SRZ ;  /* 0x0000000000067805 */ /* 0x000fe2000001ff00 */
[----:B------:R-:W-:Y:S01]  /*17e0*/  STL [R1+0x400], RZ ;  /* 0x000400ff01007387 */ /* 0x000fe20000100800 */
[----:B------:R-:W-:Y:S01]  /*17f0*/  CS2R R4, SRZ ;  /* 0x0000000000047805 */ /* 0x000fe2000001ff00 */
[----:B------:R-:W-:Y:S01]  /*1800*/  IMAD.MOV.U32 R3, RZ, RZ, RZ ;  /* 0x000000ffff037224 */ /* 0x000fe200078e00ff */
[----:B------:R-:W-:Y:S01]  /*1810*/  CS2R R24, SRZ ;  /* 0x0000000000187805 */ /* 0x000fe2000001ff00 */
[----:B------:R-:W-:Y:S01]  /*1820*/  STL [R1+0x3fc], RZ ;  /* 0x0003fcff01007387 */ /* 0x000fe20000100800 */
[----:B------:R-:W-:-:S02]  /*1830*/  CS2R R26, SRZ ;  /* 0x00000000001a7805 */ /* 0x000fc4000001ff00 */
[----:B------:R-:W-:Y:S02]  /*1840*/  CS2R R28, SRZ ;  /* 0x00000000001c7805 */ /* 0x000fe4000001ff00 */
[----:B------:R-:W-:Y:S01]  /*1850*/  CS2R R30, SRZ ;  /* 0x00000000001e7805 */ /* 0x000fe2000001ff00 */
[----:B------:R-:W-:Y:S01]  /*1860*/  STL [R1+0x3f8], RZ ;  /* 0x0003f8ff01007387 */ /* 0x000fe20000100800 */
[----:B------:R-:W-:Y:S02]  /*1870*/  CS2R R32, SRZ ;  /* 0x0000000000207805 */ /* 0x000fe4000001ff00 */
[----:B------:R-:W-:Y:S02]  /*1880*/  CS2R R34, SRZ ;  /* 0x0000000000227805 */ /* 0x000fe4000001ff00 */
        /* <DEDUP_REMOVED lines=77> */
[----:B------:R-:W-:Y:S04]  /*1d60*/  STL [R1+0x3a8], RZ ;  /* 0x0003a8ff01007387 */ /* 0x000fe80000100800 */
        /* <DEDUP_REMOVED lines=106> */
[----:B------:R-:W-:Y:S04]  /*2410*/  STL [R1], RZ ;  /* 0x000000ff01007387 */ /* 0x000fe80000100800 */
        /* <DEDUP_REMOVED lines=39> */
[----:B------:R-:W-:Y:S01]  /*2690*/  STL [R1+0xa0], RZ ;  /* 0x0000a0ff01007387 */ /* 0x000fe20000100800 */
[----:B------:R-:W0:Y:S03]  /*26a0*/  S2R R0, SR_TID.X ;  /* 0x0000000000007919 */ /* 0x000e260000002100 */
        /* <DEDUP_REMOVED lines=8> */
[----:B0-----:R-:W-:-:S03]  /*2730*/  LOP3.LUT R0, R0, 0x80, RZ, 0xc0, !PT ;  /* 0x0000008000007812 */ /* 0x001fc600078ec0ff */
[----:B------:R-:W-:Y:S01]  /*2740*/  STL [R1+0xc4], RZ ;  /* 0x0000c4ff01007387 */ /* 0x000fe20000100800 */
[----:B------:R-:W-:-:S03]  /*2750*/  SHF.R.U32.HI R0, RZ, 0x7, R0 ;  /* 0x00000007ff007819 */ /* 0x000fc60000011600 */
        /* <DEDUP_REMOVED lines=33> */
[----:B------:R-:W0:Y:S04]  /*2970*/  SHFL.IDX PT, R0, R0, RZ, 0x1f ;  /* 0x00001fff00007589 */ /* 0x000e2800000e0000 */
[----:B------:R1:W-:Y:S04]  /*2980*/  STL [R1+0x14c], RZ ;  /* 0x00014cff01007387 */ /* 0x0003e80000100800 */
[----:B------:R1:W-:Y:S04]  /*2990*/  STL [R1+0x150], RZ ;  /* 0x000150ff01007387 */ /* 0x0003e80000100800 */
[----:B------:R1:W-:Y:S04]  /*29a0*/  STL [R1+0x154], RZ ;  /* 0x000154ff01007387 */ /* 0x0003e80000100800 */
[----:B------:R1:W-:Y:S04]  /*29b0*/  STL [R1+0x158], RZ ;  /* 0x000158ff01007387 */ /* 0x0003e80000100800 */
[----:B------:R1:W-:Y:S04]  /*29c0*/  STL [R1+0x15c], RZ ;  /* 0x00015cff01007387 */ /* 0x0003e80000100800 */
[----:B------:R1:W-:Y:S01]  /*29d0*/  STL [R1+0x160], RZ ;  /* 0x000160ff01007387 */ /* 0x0003e20000100800 */
[----:B0-----:R-:W-:Y:S01]  /*29e0*/  R2UR UR12, R0 ;  /* 0x00000000000c72ca */ /* 0x001fe200000e0000 */
[----:B------:R-:W-:-:S02]  /*29f0*/  IMAD.U32 R0, RZ, RZ, UR4 ;  /* 0x00000004ff007e24 */ /* 0x000fc4000f8e00ff */
[----:B------:R1:W-:Y:S04]  /*2a00*/  STL [R1+0x164], RZ ;  /* 0x000164ff01007387 */ /* 0x0003e80000100800 */
[----:B------:R1:W-:Y:S04]  /*2a10*/  STL [R1+0x168], RZ ;  /* 0x000168ff01007387 */ /* 0x0003e80000100800 */
[----:B------:R1:W-:Y:S02]  /*2a20*/  STL [R1+0x16c], RZ ;  /* 0x00016cff01007387 */ /* 0x0003e40000100800 */
[----:B------:R-:W-:-:S02]  /*2a30*/  ULEA.HI UR11, UR12, UR12, URZ, 0x1 ;  /* 0x0000000c0c0b7291 */ /* 0x000fc4000f8f083f */
[----:B------:R1:W-:Y:S02]  /*2a40*/  STL [R1+0x170], RZ ;  /* 0x000170ff01007387 */ /* 0x0003e40000100800 */
[----:B------:R-:W-:Y:S02]  /*2a50*/  ULOP3.LUT UR16, UR11, 0xffffe, URZ, 0xc0, !UPT ;  /* 0x000ffffe0b107892 */ /* 0x000fe4000f8ec03f */
[----:B------:R1:W-:Y:S01]  /*2a60*/  STL [R1+0x174], RZ ;  /* 0x000174ff01007387 */ /* 0x0003e20000100800 */
[----:B--2---:R-:W-:Y:S02]  /*2a70*/  ULEA UR11, UR18, UR17, 0x18 ;  /* 0x00000011120b7291 */ /* 0x004fe4000f8ec03f */
[----:B------:R-:W-:Y:S01]  /*2a80*/  UIADD3 UR16, UR12, -UR16, URZ ;  /* 0x800000100c107290 */ /* 0x000fe2000fffe03f */
[----:B------:R1:W-:Y:S03]  /*2a90*/  STL [R1+0x178], RZ ;  /* 0x000178ff01007387 */ /* 0x0003e60000100800 */
[----:B------:R-:W-:Y:S01]  /*2aa0*/  ULEA UR16, UR16, UR11, 0xc ;  /* 0x0000000b10107291 */ /* 0x000fe2000f8e603f */
[----:B------:R1:W-:Y:S03]  /*2ab0*/  STL [R1+0x17c], RZ ;  /* 0x00017cff01007387 */ /* 0x0003e60000100800 */
[----:B------:R-:W-:Y:S01]  /*2ac0*/  UIADD3 UR16, UR16, 0x100, URZ ;  /* 0x0000010010107890 */ /* 0x000fe2000fffe03f */
[----:B------:R1:W-:Y:S03]  /*2ad0*/  STL [R1+0x180], RZ ;  /* 0x000180ff01007387 */ /* 0x0003e60000100800 */
[----:B------:R-:W-:Y:S01]  /*2ae0*/  USHF.R.U32.HI UR12, URZ, 0x4, UR16 ;  /* 0x000000043f0c7899 */ /* 0x000fe20008011610 */
[----:B------:R1:W-:Y:S03]  /*2af0*/  STL [R1+0x184], RZ ;  /* 0x000184ff01007387 */ /* 0x0003e60000100800 */
[----:B------:R-:W-:Y:S01]  /*2b00*/  ULOP3.LUT UR12, UR12, 0x3fff, URZ, 0xc0, !UPT ;  /* 0x00003fff0c0c7892 */ /* 0x000fe2000f8ec03f */
[----:B------:R1:W-:Y:S04]  /*2b10*/  STL [R1+0x188], RZ ;  /* 0x000188ff01007387 */ /* 0x0003e80000100800 */
        /* <DEDUP_REMOVED lines=28> */
[----:B------:R1:W-:Y:S01]  /*2ce0*/  STL [R1+0x1fc], RZ ;  /* 0x0001fcff01007387 */ /* 0x0003e20000100800 */
[----:B------:R-:W-:Y:S05]  /*2cf0*/  @!P0 BRA `(.L_x_17) ;  /* 0x0000004000c08947 */ /* 0x000fea0003800000 */
[----:B------:R-:W-:-:S06]  /*2d00*/  UISETP.NE.AND UP0, UPT, UR22, 0x3, UPT ;  /* 0x000000031600788c */ /* 0x000fcc000bf05270 */
[----:B------:R-:W-:-:S13]  /*2d10*/  PLOP3.LUT P1, PT, PT, PT, UP0, 0x80, 0x0 ;  /* 0x000000000000781c */ /* 0x000fda0003f2f008 */
[----:B------:R-:W-:Y:S05]  /*2d20*/  @!P1 BRA `(.L_x_18) ;  /* 0x0000000000049947 */ /* 0x000fea0003800000 */
[----:B------:R-:W-:Y:S01]  /*2d30*/  BPT.TRAP 0x1 ;  /* 0x000000040000795c */ /* 0x000fe20000300000 */
.L_x_18:
[----:B------:R-:W-:Y:S01]  /*2d40*/  ULEA UR6, UR5, UR11, 0x3 ;  /* 0x0000000b05067291 */ /* 0x000fe2000f8e183f */
[----:B------:R-:W-:-:S05]  /*2d50*/  IMAD.U32 R0, RZ, RZ, UR4 ;  /* 0x00000004ff007e24 */ /* 0x000fca000f8e00ff */
[----:B------:R-:W-:-:S04]  /*2d60*/  SHF.L.U32 R0, R0, 0x1f, RZ ;  /* 0x0000001f00007819 */ /* 0x000fc800000006ff */
[----:B------:R0:W2:Y:S01]  /*2d70*/  SYNCS.PHASECHK.TRANS64.TRYWAIT P0, [UR6], R0 ;  /* 0x00000000ff0075a7 */ /* 0x0000a20008000146 */
[----:B------:R-:W-:Y:S05]  /*2d80*/  @!P1 BRA `(.L_x_19) ;  /* 0x0000000000049947 */ /* 0x000fea0003800000 */
[----:B------:R-:W-:Y:S01]  /*2d90*/  BPT.TRAP 0x1 ;  /* 0x000000040000795c */ /* 0x000fe20000300000 */
.L_x_19:
[----:B--2---:R-:W-:Y:S05]  /*2da0*/  @P0 BRA `(.L_x_20) ;  /* 0x0000000000080947 */ /* 0x004fea0003800000 */
[----:B------:R-:W2:Y:S02]  /*2db0*/  SYNCS.PHASECHK.TRANS64.TRYWAIT P0, [UR6], R0 ;  /* 0x00000000ff0075a7 */ /* 0x000ea40008000146 */
[----:B--2---:R-:W-:Y:S05]  /*2dc0*/  @!P0 BRA `(.L_x_21) ;  /* 0x00000224004c8947 */ /* 0x004fea0003800000 */
.L_x_20:
[----:B------:R-:W-:Y:S01]  /*2dd0*/  UIADD3 UR6, UR11, 0xc100, URZ ;  /* 0x0000c1000b067890 */ /* 0x000fe2000fffe03f */
[----:B------:R-:W-:Y:S01]  /*2de0*/  WARPGROUP.ARRIVE ;  /* 0x00000000000079c5 */ /* 0x000fe20000000000 */
[----:B------:R-:W-:Y:S02]  /*2df0*/  ULOP3.LUT UR7, UR12, 0x10000, URZ, 0xfc, !UPT ;  /* 0x000100000c077892 */ /* 0x000fe4000f8efc3f */
[----:B------:R-:W-:Y:S02]  /*2e00*/  USHF.R.U32.HI UR6, URZ, 0x4, UR6 ;  /* 0x000000043f067899 */ /* 0x000fe40008011606 */
[----:B------:R-:W-:Y:S02]  /*2e10*/  ULEA UR7, UR5, UR7, 0xa ;  /* 0x0000000705077291 */ /* 0x000fe4000f8e503f */
[----:B------:R-:W-:Y:S01]  /*2e20*/  ULOP3.LUT UR6, UR6, 0x3fff, URZ, 0xc0, !UPT ;  /* 0x00003fff06067892 */ /* 0x000fe2000f8ec03f */
[----:B------:R-:W-:Y:S01]  /*2e30*/  UMOV UR17, 0x80000020 ;  /* 0x8000002000117882 */ /* 0x000fe20000000000 */
[----:B------:R-:W-:-:S02]  /*2e40*/  UMOV UR19, 0x80000020 ;  /* 0x8000002000137882 */ /* 0x000fc40000000000 */
[----:B------:R-:W-:Y:S01]  /*2e50*/  ULOP3.LUT UR6, UR6, 0x10000, URZ, 0xfc, !UPT ;  /* 0x0001000006067892 */ /* 0x000fe2000f8efc3f */
[----:B------:R-:W-:-:S03]  /*2e60*/  UMOV UR16, UR7 ;  /* 0x0000000700107c82 */ /* 0x000fc60008000000 */
[----:B------:R-:W-:-:S03]  /*2e70*/  ULEA UR8, UR5, UR6, 0xa ;  /* 0x0000000605087291 */ /* 0x000fc6000f8e503f */
[----:B------:R-:W-:-:S04]  /*2e80*/  UMOV UR6, 0x2 ;  /* 0x0000000200067882 */ /* 0x000fc80000000000 */
[----:B------:R-:W-:Y:S02]  /*2e90*/  UMOV UR18, UR8 ;  /* 0x0000000800127c82 */ /* 0x000fe40008000000 */
[----:B------:R-:W-:Y:S01]  /*2ea0*/  QGMMA.64x256x32.F32.E5M2.E5M2 R24, gdesc[UR16], RZ, !UPT, gsb0 ;  /* 0x03e00000101879f3 */ /* 0x000fe2000c0038ff */
[----:B------:R-:W-:Y:S01]  /*2eb0*/  UIADD3 UR16, UR7, 0x200, URZ ;  /* 0x0000020007107890 */ /* 0x000fe2000fffe03f */
[----:B------:R-:W-:Y:S01]  /*2ec0*/  UMOV UR17, 0x80000020 ;  /* 0x8000002000117882 */ /* 0x000fe20000000000 */
[----:B------:R-:W-:Y:S02]  /*2ed0*/  WARPGROUP.DEPBAR.LE gsb0, 0x0 ;  /* 0x00008000000079c5 */ /* 0x000fe40000010000 */
[----:B------:R-:W-:Y:S04]  /*2ee0*/  STL.64 [R1], R24 ;  /* 0x0000001801007387 */ /* 0x000fe80000100a00 */
[----:B------:R-:W-:Y:S04]  /*2ef0*/  STL.64 [R1+0x8], R26 ;  /* 0x0000081a01007387 */ /* 0x000fe80000100a00 */
        /* <DEDUP_REMOVED lines=61> */
[----:B------:R3:W-:Y:S02]  /*32d0*/  STL.64 [R1+0x1f8], R150 ;  /* 0x0001f89601007387 */ /* 0x0007e40000100a00 */
[----:B---3--:R-:W-:-:S06]  /*32e0*/  WARPGROUP.ARRIVE ;  /* 0x00000000000079c5 */ /* 0x008fcc0000000000 */
[----:B------:R-:W-:Y:S03]  /*32f0*/  QGMMA.64x256x32.F32.E5M2.E5M2 R24, gdesc[UR16], RZ, !UPT, gsb0 ;  /* 0x03e00000101879f3 */ /* 0x000fe6000c0038ff */
[----:B------:R-:W-:Y:S02]  /*3300*/  WARPGROUP.DEPBAR.LE gsb0, 0x0 ;  /* 0x00008000000079c5 */ /* 0x000fe40000010000 */
        /* <DEDUP_REMOVED lines=21> */
[----:B------:R3:W-:Y:S04]  /*3460*/  STL.64 [R1+0x478], R108 ;  /* 0x0004786c01007387 */ /* 0x0007e80000100a00 */
        /* <DEDUP_REMOVED lines=70> */
[----:B---3--:R-:W3:Y:S04]  /*38d0*/  LDL.LU.64 R108, [R1] ;  /* 0x00000000016c7983 */ /* 0x008ee80000300a00 */
[----:B------:R-:W3:Y:S04]  /*38e0*/  LDL.LU.64 R110, [R1+0x8] ;  /* 0x00000800016e7983 */ /* 0x000ee80000300a00 */
        /* <DEDUP_REMOVED lines=61> */
[----:B------:R-:W3:Y:S01]  /*3cc0*/  LDL.LU.64 R234, [R1+0x1f8] ;  /* 0x0001f80001ea7983 */ /* 0x000ee20000300a00 */
[----:B------:R-:W-:-:S02]  /*3cd0*/  UIADD3 UR16, UR7, 0x2, URZ ;  /* 0x0000000207107890 */ /* 0x000fc4000fffe03f */
[----:B------:R-:W-:Y:S01]  /*3ce0*/  UIADD3 UR18, UR8, 0x2, URZ ;  /* 0x0000000208127890 */ /* 0x000fe2000fffe03f */
[----:B------:R-:W-:Y:S01]  /*3cf0*/  STL [R1+0x338], RZ ;  /* 0x000338ff01007387 */ /* 0x000fe20000100800 */
[----:B------:R-:W-:Y:S01]  /*3d00*/  UMOV UR17, 0x80000020 ;  /* 0x8000002000117882 */ /* 0x000fe20000000000 */
[----:B------:R-:W-:Y:S02]  /*3d10*/  UMOV UR19, 0x80000020 ;  /* 0x8000002000137882 */ /* 0x000fe40000000000 */
        /* <DEDUP_REMOVED lines=25> */
[----:B---3--:R-:W-:-:S06]  /*3eb0*/  WARPGROUP.ARRIVE ;  /* 0x00000000000079c5 */ /* 0x008fcc0000000000 */
[----:B------:R-:W-:Y:S03]  /*3ec0*/  QGMMA.64x256x32.F32.E5M2.E5M2 R108, gdesc[UR16], R108, gsb0 ;  /* 0x03e00000106c79f3 */ /* 0x000fe6000800386c */
[----:B------:R-:W-:Y:S02]  /*3ed0*/  WARPGROUP.DEPBAR.LE gsb0, 0x0 ;  /* 0x00008000000079c5 */ /* 0x000fe40000010000 */
[----:B------:R-:W-:Y:S01]  /*3ee0*/  STL.64 [R1], R108 ;  /* 0x0000006c01007387 */ /* 0x000fe20000100a00 */
[----:B------:R-:W-:Y:S01]  /*3ef0*/  UIADD3 UR16, UR7, 0x202, URZ ;  /* 0x0000020207107890 */ /* 0x000fe2000fffe03f */
[----:B------:R-:W-:Y:S02]  /*3f00*/  IMAD.MOV.U32 R2, RZ, RZ, R234 ;  /* 0x000000ffff027224 */ /* 0x000fe400078e00ea */
[----:B------:R-:W-:Y:S01]  /*3f10*/  STL.64 [R1+0x8], R110 ;  /* 0x0000086e01007387 */ /* 0x000fe20000100a00 */
[----:B------:R-:W-:Y:S01]  /*3f20*/  UMOV UR17, 0x80000020 ;  /* 0x8000002000117882 */ /* 0x000fe20000000000 */
[----:B------:R-:W-:Y:S01]  /*3f30*/  ULDC UR7, c[0x0][0x50c] ;  /* 0x0001430000077ab9 */ /* 0x000fe20000000800 */
[----:B0-2---:R-:W-:Y:S01]  /*3f40*/  IMAD.MOV.U32 R0, RZ, RZ, R235 ;  /* 0x000000ffff007224 */ /* 0x005fe200078e00eb */
        /* <DEDUP_REMOVED lines=62> */
[----:B0-----:R-:W3:Y:S04]  /*4330*/  LDL.LU.64 R150, [R1+0x520] ;  /* 0x0005200001967983 */ /* 0x001ee80000300a00 */
        /* <DEDUP_REMOVED lines=21> */
[----:B------:R-:W-:Y:S01]  /*4490*/  UISETP.NE.AND UP0, UPT, UR7, 0x2, UPT ;  /* 0x000000020700788c */ /* 0x000fe2000bf05270 */
[----:B------:R-:W-:-:S02]  /*44a0*/  CS2R R236, SRZ ;  /* 0x0000000000ec7805 */ /* 0x000fc4000001ff00 */
[----:B--2---:R-:W-:Y:S01]  /*44b0*/  CS2R R234, SRZ ;  /* 0x0000000000ea7805 */ /* 0x004fe2000001ff00 */
[----:B------:R0:W-:Y:S01]  /*44c0*/  STL [R1+0x2d0], RZ ;  /* 0x0002d0ff01007387 */ /* 0x0001e20000100800 */
[----:B------:R-:W-:Y:S01]  /*44d0*/  USEL UR7, URZ, 0x1, UP0 ;  /* 0x000000013f077887 */ /* 0x000fe20008000000 */
[----:B------:R-:W-:Y:S02]  /*44e0*/  CS2R R232, SRZ ;  /* 0x0000000000e87805 */ /* 0x000fe4000001ff00 */
[----:B------:R-:W-:Y:S01]  /*44f0*/  CS2R R230, SRZ ;  /* 0x0000000000e67805 */ /* 0x000fe2000001ff00 */
[----:B------:R0:W-:Y:S01]  /*4500*/  STL [R1+0x2cc], RZ ;  /* 0x0002ccff01007387 */ /* 0x0001e20000100800 */
[----:B------:R-:W-:Y:S02]  /*4510*/  CS2R R228, SRZ ;  /* 0x0000000000e47805 */ /* 0x000fe4000001ff00 */
[----:B------:R-:W-:Y:S02]  /*4520*/  CS2R R226, SRZ ;  /* 0x0000000000e27805 */ /* 0x000fe4000001ff00 */
[----:B------:R-:W-:Y:S01]  /*4530*/  ISETP.NE.AND P0, PT, RZ, UR7, PT ;  /* 0x00000007ff007c0c */ /* 0x000fe2000bf05270 */
[----:B------:R0:W-:Y:S01]  /*4540*/  STL [R1+0x2c8], RZ ;  /* 0x0002c8ff01007387 */ /* 0x0001e20000100800 */
[----:B------:R-:W-:-:S02]  /*4550*/  CS2R R224, SRZ ;  /* 0x0000000000e07805 */ /* 0x000fc4000001ff00 */
[----:B------:R-:W-:Y:S02]  /*4560*/  CS2R R222, SRZ ;  /* 0x0000000000de7805 */ /* 0x000fe4000001ff00 */
[----:B------:R-:W-:Y:S01]  /*4570*/  CS2R R220, SRZ ;  /* 0x0000000000dc7805 */ /* 0x000fe2000001ff00 */
[----:B------:R0:W-:Y:S01]  /*4580*/  STL [R1+0x2c4], RZ ;  /* 0x0002c4ff01007387 */ /* 0x0001e20000100800 */
[----:B------:R-:W-:Y:S02]  /*4590*/  CS2R R218, SRZ ;  /* 0x0000000000da7805 */ /* 0x000fe4000001ff00 */
[----:B------:R-:W-:Y:S02]  /*45a0*/  CS2R R216, SRZ ;  /* 0x0000000000d87805 */ /* 0x000fe4000001ff00 */
[----:B------:R-:W-:Y:S01]  /*45b0*/  CS2R R214, SRZ ;  /* 0x0000000000d67805 */ /* 0x000fe2000001ff00 */
        /* <DEDUP_REMOVED lines=54> */
[----:B------:R-:W-:Y:S01]  /*4920*/  CS2R R4, SRZ ;  /* 0x0000000000047805 */ /* 0x000fe2000001ff00 */
[----:B------:R-:W-:Y:S01]  /*4930*/  IMAD.MOV.U32 R3, RZ, RZ, RZ ;  /* 0x000000ffff037224 */ /* 0x000fe200078e00ff */
        /* <DEDUP_REMOVED lines=35> */
[----:B---3--:R-:W-:-:S06]  /*4b70*/  WARPGROUP.ARRIVE ;  /* 0x00000000000079c5 */ /* 0x008fcc0000000000 */
[----:B------:R-:W-:Y:S03]  /*4b80*/  QGMMA.64x256x32.F32.E5M2.E5M2 R24, gdesc[UR16], R24, gsb0 ;  /* 0x03e00000101879f3 */ /* 0x000fe60008003818 */
[----:B------:R-:W-:Y:S02]  /*4b90*/  WARPGROUP.DEPBAR.LE gsb0, 0x0 ;  /* 0x00008000000079c5 */ /* 0x000fe40000010000 */
[----:B0-----:R-:W-:Y:S05]  /*4ba0*/  @!P0 BRA `(.L_x_22) ;  /* 0x0000002000f88947 */ /* 0x001fea0003800000 */
[----:B------:R-:W2:Y:S04]  /*4bb0*/  LDL R3, [R1] ;  /* 0x0000000001037983 */ /* 0x000ea80000100800 */
[----:B------:R-:W3:Y:S04]  /*4bc0*/  LDL R4, [R1+0x4] ;  /* 0x0000040001047983 */ /* 0x000ee80000100800 */
[----:B------:R-:W4:Y:S04]  /*4bd0*/  LDL R5, [R1+0x8] ;  /* 0x0000080001057983 */ /* 0x000f280000100800 */
[----:B------:R-:W5:Y:S04]  /*4be0*/  LDL R6, [R1+0xc] ;  /* 0x00000c0001067983 */ /* 0x000f680000100800 */
        /* <DEDUP_REMOVED lines=101> */
[----:B------:R0:W-:Y:S04]  /*5240*/  STL [R1+0x4c4], R131 ;  /* 0x0004c48301007387 */ /* 0x0001e80000100800 */
[----:B0-----:R-:W5:Y:S04]  /*5250*/  LDL R131, [R1+0x1a4] ;  /* 0x0001a40001837983 */ /* 0x001f680000100800 */
        /* <DEDUP_REMOVED lines=39> */
[----:B0-----:R-:W5:Y:S01]  /*54d0*/  LDL R151, [R1+0x1f4] ;  /* 0x0001f40001977983 */ /* 0x001f620000100800 */
[----:B------:R-:W-:-:S01]  /*54e0*/  FADD R2, RZ, R2 ;  /* 0x00000002ff027221 */ /* 0x000fc20000000000 */
[----:B------:R-:W-:Y:S01]  /*54f0*/  FADD R0, RZ, R0 ;  /* 0x00000000ff007221 */ /* 0x000fe20000000000 */
[----:B--2---:R-:W-:-:S01]  /*5500*/  FADD R3, RZ, R3 ;  /* 0x00000003ff037221 */ /* 0x004fc20000000000 */
[----:B---3--:R-:W-:Y:S01]  /*5510*/  FADD R4, RZ, R4 ;  /* 0x00000004ff047221 */ /* 0x008fe20000000000 */
[----:B----4-:R-:W-:-:S01]  /*5520*/  FADD R5, RZ, R5 ;  /* 0x00000005ff057221 */ /* 0x010fc20000000000 */
[----:B-----5:R-:W-:Y:S01]  /*5530*/  FADD R6, RZ, R6 ;  /* 0x00000006ff067221 */ /* 0x020fe20000000000 */
[----:B------:R-:W-:-:S01]  /*5540*/  FADD R7, RZ, R7 ;  /* 0x00000007ff077221 */ /* 0x000fc20000000000 */
[----:B------:R-:W-:Y:S01]  /*5550*/  FADD R8, RZ, R8 ;  /* 0x00000008ff087221 */ /* 0x000fe20000000000 */
        /* <DEDUP_REMOVED lines=13> */
[----:B------:R-:W2:Y:S01]  /*5630*/  LDL.LU R131, [R1+0x4c4] ;  /* 0x0004c40001837983 */ /* 0x000ea20000300800 */
        /* <DEDUP_REMOVED lines=13> */
[----:B------:R-:W3:Y:S01]  /*5710*/  LDL.LU R132, [R1+0x4c0] ;  /* 0x0004c00001847983 */ /* 0x000ee20000300800 */
        /* <DEDUP_REMOVED lines=16> */
[----:B------:R0:W-:Y:S01]  /*5820*/  STL [R1+0x200], R133 ;  /* 0x0002008501007387 */ /* 0x0001e20000100800 */
        /* <DEDUP_REMOVED lines=9> */
[----:B0-----:R-:W4:Y:S01]  /*58c0*/  LDL.LU R133, [R1+0x4bc] ;  /* 0x0004bc0001857983 */ /* 0x001f220000300800 */
[----:B------:R-:W-:-:S01]  /*58d0*/  FADD R184, RZ, R184 ;  /* 0x000000b8ffb87221 */ /* 0x000fc20000000000 */
[----:B------:R-:W-:Y:S01]  /*58e0*/  FADD R185, RZ, R185 ;  /* 0x000000b9ffb97221 */ /* 0x000fe20000000000 */
[----:B------:R-:W-:-:S01]  /*58f0*/  FADD R186, RZ, R186 ;  /* 0x000000baffba7221 */ /* 0x000fc20000000000 */
        /* <DEDUP_REMOVED lines=10> */
[----:B0-----:R-:W5:Y:S01]  /*59a0*/  LDL.LU R134, [R1+0x4b8] ;  /* 0x0004b80001867983 */ /* 0x001f620000300800 */
        /* <DEDUP_REMOVED lines=52> */
[----:B0-----:R-:W5:Y:S04]  /*5cf0*/  LDL.LU R138, [R1+0x4a8] ;  /* 0x0004a800018a7983 */ /* 0x001f680000300800 */
[----:B------:R0:W-:Y:S01]  /*5d00*/  STL [R1+0x218], R139 ;  /* 0x0002188b01007387 */ /* 0x0001e20000100800 */
[----:B------:R-:W-:-:S03]  /*5d10*/  FADD R140, RZ, R140 ;  /* 0x0000008cff8c7221 */ /* 0x000fc60000000000 */
        /* <DEDUP_REMOVED lines=34> */
[----:B------:R0:W-:Y:S04]  /*5f40*/  STL [R1+0x248], R151 ;  /* 0x0002489701007387 */ /* 0x0001e80000100800 */
[----:B0-----:R-:W5:Y:S04]  /*5f50*/  LDL.LU R151, [R1+0x474] ;  /* 0x0004740001977983 */ /* 0x001f680000300800 */
[----:B------:R0:W-:Y:S04]  /*5f60*/  STL [R1+0x24c], R2 ;  /* 0x00024c0201007387 */ /* 0x0001e80000100800 */
[----:B------:R1:W-:Y:S01]  /*5f70*/  STL [R1+0x250], R0 ;  /* 0x0002500001007387 */ /* 0x0003e20000100800 */
[----:B0-----:R-:W-:-:S01]  /*5f80*/  FADD R2, RZ, R24 ;  /* 0x00000018ff027221 */ /* 0x001fc20000000000 */
[----:B-1----:R-:W-:-:S04]  /*5f90*/  FADD R0, RZ, R25 ;  /* 0x00000019ff007221 */ /* 0x002fc80000000000 */
        /* <DEDUP_REMOVED lines=211> */
[----:B--2---:R-:W-:-:S04]  /*6cd0*/  FADD R0, RZ, R131 ;  /* 0x00000083ff007221 */ /* 0x004fc80000000000 */
[----:B------:R3:W-:Y:S04]  /*6ce0*/  STL [R1+0x3fc], R2 ;  /* 0x0003fc0201007387 */ /* 0x0007e80000100800 */
[----:B------:R4:W-:Y:S01]  /*6cf0*/  STL [R1+0x400], R0 ;  /* 0x0004000001007387 */ /* 0x0009e20000100800 */
[----:B---3--:R-:W-:-:S01]  /*6d00*/  FADD R2, RZ, R132 ;  /* 0x00000084ff027221 */ /* 0x008fc20000000000 */
[----:B----4-:R-:W-:-:S04]  /*6d10*/  FADD R0, RZ, R133 ;  /* 0x00000085ff007221 */ /* 0x010fc80000000000 */
[----:B------:R5:W-:Y:S04]  /*6d20*/  STL [R1+0x404], R2 ;  /* 0x0004040201007387 */ /* 0x000be80000100800 */
[----:B------:R0:W-:Y:S01]  /*6d30*/  STL [R1+0x408], R0 ;  /* 0x0004080001007387 */ /* 0x0001e20000100800 */
[----:B-----5:R-:W-:-:S01]  /*6d40*/  FADD R2, RZ, R134 ;  /* 0x00000086ff027221 */ /* 0x020fc20000000000 */
[----:B0-----:R-:W-:-:S04]  /*6d50*/  FADD R0, RZ, R135 ;  /* 0x00000087ff007221 */ /* 0x001fc80000000000 */
        /* <DEDUP_REMOVED lines=34> */
[----:B------:R-:W-:-:S05]  /*6f80*/  UMOV UR6, URZ ;  /* 0x0000003f00067c82 */ /* 0x000fca0008000000 */
.L_x_22:
[----:B------:R-:W-:-:S04]  /*6f90*/  UIADD3 UR23, UR5, 0x1, URZ ;  /* 0x0000000105177890 */ /* 0x000fc8000fffe03f */
[----:B------:R-:W-:-:S04]  /*6fa0*/  UISETP.NE.AND UP0, UPT, UR23, 0x3, UPT ;  /* 0x000000031700788c */ /* 0x000fc8000bf05270 */
[----:B------:R-:W-:Y:S02]  /*6fb0*/  USEL UR8, URZ, 0x1, UP0 ;  /* 0x000000013f087887 */ /* 0x000fe40008000000 */
[----:B------:R-:W-:Y:S02]  /*6fc0*/  USEL UR23, UR23, URZ, UP0 ;  /* 0x0000003f17177287 */ /* 0x000fe40008000000 */
[----:B------:R-:W-:-:S06]  /*6fd0*/  ULOP3.LUT UR8, UR4, UR8, URZ, 0x3c, !UPT ;  /* 0x0000000804087292 */ /* 0x000fcc000f8e3c3f */
[----:B0-----:R-:W-:Y:S01]  /*6fe0*/  IMAD.U32 R0, RZ, RZ, UR8 ;  /* 0x00000008ff007e24 */ /* 0x001fe2000f8e00ff */
[----:B------:R-:W-:-:S06]  /*6ff0*/  UMOV UR8, 0x1 ;  /* 0x0000000100087882 */ /* 0x000fcc0000000000 */
.L_x_17:
[----:B------:R-:W-:-:S04]  /*7000*/  UISETP.LT.AND UP0, UPT, UR9, 0x1, UPT ;  /* 0x000000010900788c */ /* 0x000fc8000bf01270 */
[----:B------:R-:W-:-:S04]  /*7010*/  USEL UR16, UR9, 0x1, UP0 ;  /* 0x0000000109107887 */ /* 0x000fc80008000000 */
[----:B------:R-:W-:-:S04]  /*7020*/  UIADD3 UR16, UR9, -UR16, URZ ;  /* 0x8000001009107290 */ /* 0x000fc8000fffe03f */
[----:B------:R-:W-:-:S06]  /*7030*/  UISETP.GE.AND UP0, UPT, UR16, 0x1, UPT ;  /* 0x000000011000788c */ /* 0x000fcc000bf06270 */
[----:B------:R-:W-:-:S13]  /*7040*/  PLOP3.LUT P0, PT, PT, PT, UP0, 0x80, 0x0 ;  /* 0x000000000000781c */ /* 0x000fda0003f0f008 */
[----:B------:R-:W-:Y:S05]  /*7050*/  @!P0 BRA `(.L_x_23) ;  /* 0x0000006000688947 */ /* 0x000fea0003800000 */
[----:B------:R-:W-:Y:S01]  /*7060*/  UMOV UR24, UR16 ;  /* 0x0000001000187c82 */ /* 0x000fe20008000000 */
[----:B------:R-:W-:Y:S01]  /*7070*/  UMOV UR25, UR5 ;  /* 0x0000000500197c82 */ /* 0x000fe20008000000 */
[----:B------:R-:W-:-:S05]  /*7080*/  ULDC UR26, c[0x0][0x50c] ;  /* 0x00014300001a7ab9 */ /* 0x000fca0000000800 */
.L_x_31:
[----:B------:R-:W-:-:S06]  /*7090*/  UISETP.NE.AND UP0, UPT, UR22, 0x3, UPT ;  /* 0x000000031600788c */ /* 0x000fcc000bf05270 */
[----:B------:R-:W-:-:S13]  /*70a0*/  PLOP3.LUT P1, PT, PT, PT, UP0, 0x80, 0x0 ;  /* 0x000000000000781c */ /* 0x000fda0003f2f008 */
[----:B------:R-:W-:Y:S05]  /*70b0*/  @!P1 BRA `(.L_x_24) ;  /* 0x0000000000049947 */ /* 0x000fea0003800000 */
[----:B------:R-:W-:Y:S01]  /*70c0*/  BPT.TRAP 0x1 ;  /* 0x000000040000795c */ /* 0x000fe20000300000 */
.L_x_24:
[----:B------:R-:W0:Y:S01]  /*70d0*/  S2UR UR16, SR_CgaCtaId ;  /* 0x00000000001079c3 */ /* 0x000e220000008800 */
[----:B------:R-:W-:Y:S01]  /*70e0*/  UMOV UR11, 0x400 ;  /* 0x00000400000b7882 */ /* 0x000fe20000000000 */
[----:B------:R-:W-:Y:S01]  /*70f0*/  SHF.L.U32 R2, R0, 0x1f, RZ ;  /* 0x0000001f00027819 */ /* 0x000fe200000006ff */
[----:B0-----:R-:W-:-:S04]  /*7100*/  ULEA UR11, UR16, UR11, 0x18 ;  /* 0x0000000b100b7291 */ /* 0x001fc8000f8ec03f */
[----:B------:R-:W-:-:S09]  /*7110*/  ULEA UR16, UR23, UR11, 0x3 ;  /* 0x0000000b17107291 */ /* 0x000fd2000f8e183f */
[----:B------:R0:W2:Y:S01]  /*7120*/  SYNCS.PHASECHK.TRANS64.TRYWAIT P0, [UR16], R2 ;  /* 0x00000002ff0075a7 */ /* 0x0000a20008000150 */
[----:B------:R-:W-:Y:S05]  /*7130*/  @!P1 BRA `(.L_x_25) ;  /* 0x0000000000049947 */ /* 0x000fea0003800000 */
[----:B------:R-:W-:Y:S01]  /*7140*/  BPT.TRAP 0x1 ;  /* 0x000000040000795c */ /* 0x000fe20000300000 */
.L_x_25:
[----:B--2---:R-:W-:Y:S05]  /*7150*/  @P0 BRA `(.L_x_26) ;  /* 0x0000000000080947 */ /* 0x004fea0003800000 */
[----:B------:R-:W2:Y:S02]  /*7160*/  SYNCS.PHASECHK.TRANS64.TRYWAIT P0, [UR16], R2 ;  /* 0x00000002ff0075a7 */ /* 0x000ea40008000150 */
[----:B--2---:R-:W-:Y:S05]  /*7170*/  @!P0 BRA `(.L_x_27) ;  /* 0x000001e000788947 */ /* 0x004fea0003800000 */
.L_x_26:
        /* <DEDUP_REMOVED lines=64> */
[----:B--2---:R-:W2:Y:S04]  /*7580*/  LDL.LU.64 R108, [R1] ;  /* 0x00000000016c7983 */ /* 0x004ea80000300a00 */
[----:B------:R-:W2:Y:S04]  /*7590*/  LDL.LU.64 R110, [R1+0x8] ;  /* 0x00000800016e7983 */ /* 0x000ea80000300a00 */
        /* <DEDUP_REMOVED lines=61> */
[----:B------:R-:W2:Y:S01]  /*7970*/  LDL.LU.64 R234, [R1+0x1f8] ;  /* 0x0001f80001ea7983 */ /* 0x000ea20000300a00 */
[----:B------:R-:W-:-:S02]  /*7980*/  UIADD3 UR16, UR11, 0xc100, URZ ;  /* 0x0000c1000b107890 */ /* 0x000fc4000fffe03f */
[----:B------:R-:W-:Y:S02]  /*7990*/  UISETP.NE.AND UP0, UPT, UR7, URZ, UPT ;  /* 0x0000003f0700728c */ /* 0x000fe4000bf05270 */
[----:B------:R-:W-:Y:S02]  /*79a0*/  USHF.R.U32.HI UR16, URZ, 0x4, UR16 ;  /* 0x000000043f107899 */ /* 0x000fe40008011610 */
[----:B------:R-:W-:Y:S02]  /*79b0*/  USEL UR8, UR8, URZ, !UP0 ;  /* 0x0000003f08087287 */ /* 0x000fe4000c000000 */
[----:B------:R-:W-:Y:S02]  /*79c0*/  ULOP3.LUT UR16, UR16, 0x3fff, URZ, 0xc0, !UPT ;  /* 0x00003fff10107892 */ /* 0x000fe4000f8ec03f */
[----:B------:R-:W-:Y:S02]  /*79d0*/  UISETP.NE.U32.AND UP0, UPT, UR8, URZ, UPT ;  /* 0x0000003f0800728c */ /* 0x000fe4000bf05070 */
[----:B------:R-:W-:-:S02]  /*79e0*/  ULOP3.LUT UR7, UR12, 0x10000, URZ, 0xfc, !UPT ;  /* 0x000100000c077892 */ /* 0x000fc4000f8efc3f */
[----:B------:R-:W-:Y:S02]  /*79f0*/  ULOP3.LUT UR8, UR16, 0x10000, URZ, 0xfc, !UPT ;  /* 0x0001000010087892 */ /* 0x000fe4000f8efc3f */
[----:B------:R-:W-:Y:S02]  /*7a00*/  ULEA UR7, UR23, UR7, 0xa ;  /* 0x0000000717077291 */ /* 0x000fe4000f8e503f */
[----:B------:R-:W-:Y:S01]  /*7a10*/  ULEA UR8, UR23, UR8, 0xa ;  /* 0x0000000817087291 */ /* 0x000fe2000f8e503f */
[----:B------:R-:W-:Y:S01]  /*7a20*/  UMOV UR17, 0x80000020 ;  /* 0x8000002000117882 */ /* 0x000fe20000000000 */
[----:B------:R-:W-:-:S03]  /*7a30*/  UMOV UR19, 0x80000020 ;  /* 0x8000002000137882 */ /* 0x000fc60000000000 */
[----:B------:R-:W-:Y:S02]  /*7a40*/  UMOV UR16, UR7 ;  /* 0x0000000700107c82 */ /* 0x000fe40008000000 */
[----:B------:R-:W-:Y:S01]  /*7a50*/  UMOV UR18, UR8 ;  /* 0x0000000800127c82 */ /* 0x000fe20008000000 */
[----:B--2---:R-:W-:-:S06]  /*7a60*/  WARPGROUP.ARRIVE ;  /* 0x00000000000079c5 */ /* 0x004fcc0000000000 */
[----:B------:R-:W-:Y:S03]  /*7a70*/  QGMMA.64x256x32.F32.E5M2.E5M2 R108, gdesc[UR16], R108, UP0, gsb0 ;  /* 0x03e00000106c79f3 */ /* 0x000fe6000b80386c */
        /* <DEDUP_REMOVED lines=65> */
[----:B--2---:R-:W2:Y:S04]  /*7e90*/  LDL.LU.64 R234, [R1+0x870] ;  /* 0x0008700001ea7983 */ /* 0x004ea80000300a00 */
[----:B------:R-:W3:Y:S04]  /*7ea0*/  LDL.LU.64 R232, [R1+0x868] ;  /* 0x0008680001e87983 */ /* 0x000ee80000300a00 */
[----:B------:R-:W4:Y:S04]  /*7eb0*/  LDL.LU.64 R230, [R1+0x860] ;  /* 0x0008600001e67983 */ /* 0x000f280000300a00 */
        /* <DEDUP_REMOVED lines=60> */
[----:B------:R-:W4:Y:S01]  /*8280*/  LDL.LU.64 R108, [R1+0x678] ;  /* 0x00067800016c7983 */ /* 0x000f220000300a00 */
[----:B------:R-:W-:Y:S01]  /*8290*/  UIADD3 UR16, UR7, 0x200, URZ ;  /* 0x0000020007107890 */ /* 0x000fe2000fffe03f */
[----:B------:R-:W-:-:S02]  /*82a0*/  UMOV UR17, 0x80000020 ;  /* 0x8000002000117882 */ /* 0x000fc40000000000 */
[----:B--2---:R-:W-:Y:S04]  /*82b0*/  STL.64 [R1+0x670], R234 ;  /* 0x000670ea01007387 */ /* 0x004fe80000100a00 */
[----:B---3--:R-:W-:Y:S04]  /*82c0*/  STL.64 [R1+0x668], R232 ;  /* 0x000668e801007387 */ /* 0x008fe80000100a00 */
[----:B----4-:R-:W-:Y:S04]  /*82d0*/  STL.64 [R1+0x660], R230 ;  /* 0x000660e601007387 */ /* 0x010fe80000100a00 */
        /* <DEDUP_REMOVED lines=38> */
[----:B------:R-:W-:Y:S01]  /*8540*/  STL.64 [R1+0x528], R152 ;  /* 0x0005289801007387 */ /* 0x000fe20000100a00 */
[----:B------:R-:W-:-:S06]  /*8550*/  WARPGROUP.ARRIVE ;  /* 0x00000000000079c5 */ /* 0x000fcc0000000000 */
[----:B------:R-:W-:Y:S03]  /*8560*/  QGMMA.64x256x32.F32.E5M2.E5M2 R24, gdesc[UR16], R24, UP0, gsb0 ;  /* 0x03e00000101879f3 */ /* 0x000fe6000b803818 */
        /* <DEDUP_REMOVED lines=88> */
[----:B------:R-:W-:Y:S01]  /*8af0*/  UIADD3 UR18, UR8, 0x2, URZ ;  /* 0x0000000208127890 */ /* 0x000fe2000fffe03f */
[----:B------:R-:W-:Y:S01]  /*8b00*/  UMOV UR17, 0x80000020 ;  /* 0x8000002000117882 */ /* 0x000fe20000000000 */
[----:B------:R-:W-:Y:S01]  /*8b10*/  UMOV UR19, 0x80000020 ;  /* 0x8000002000137882 */ /* 0x000fe20000000000 */
[----:B--2---:R-:W-:-:S06]  /*8b20*/  WARPGROUP.ARRIVE ;  /* 0x00000000000079c5 */ /* 0x004fcc0000000000 */
[----:B------:R-:W-:Y:S03]  /*8b30*/  QGMMA.64x256x32.F32.E5M2.E5M2 R108, gdesc[UR16], R108, gsb0 ;  /* 0x03e00000106c79f3 */ /* 0x000fe6000800386c */
[----:B------:R-:W-:Y:S02]  /*8b40*/  WARPGROUP.DEPBAR.LE gsb0, 0x0 ;  /* 0x00008000000079c5 */ /* 0x000fe40000010000 */
[----:B------:R-:W-:Y:S01]  /*8b50*/  STL.64 [R1], R108 ;  /* 0x0000006c01007387 */ /* 0x000fe20000100a00 */
[----:B0-----:R-:W-:-:S03]  /*8b60*/  IMAD.MOV.U32 R2, RZ, RZ, R108 ;  /* 0x000000ffff027224 */ /* 0x001fc600078e006c */
        /* <DEDUP_REMOVED lines=63> */
[----:B0-----:R0:W5:Y:S04]  /*8f60*/  LDL.LU.64 R234, [R1+0x670] ;  /* 0x0006700001ea7983 */ /* 0x0011680000300a00 */
[----:B------:R0:W5:Y:S04]  /*8f70*/  LDL.LU.64 R232, [R1+0x668] ;  /* 0x0006680001e87983 */ /* 0x0001680000300a00 */
        /* <DEDUP_REMOVED lines=62> */
[----:B------:R-:W-:Y:S01]  /*9360*/  UIADD3 UR16, UR7, 0x202, URZ ;  /* 0x0000020207107890 */ /* 0x000fe2000fffe03f */
[----:B------:R-:W-:Y:S01]  /*9370*/  UMOV UR17, 0x80000020 ;  /* 0x8000002000117882 */ /* 0x000fe20000000000 */
[----:B------:R-:W-:-:S04]  /*9380*/  UIADD3 UR6, UR6, 0x2, URZ ;  /* 0x0000000206067890 */ /* 0x000fc8000fffe03f */
[----:B------:R-:W-:-:S04]  /*9390*/  UISETP.NE.AND UP0, UPT, UR6, UR26, UPT ;  /* 0x0000001a0600728c */ /* 0x000fc8000bf05270 */
[----:B------:R-:W-:-:S06]  /*93a0*/  USEL UR7, URZ, 0x1, UP0 ;  /* 0x000000013f077887 */ /* 0x000fcc0008000000 */
[----:B------:R-:W-:Y:S01]  /*93b0*/  ISETP.NE.AND P0, PT, RZ, UR7, PT ;  /* 0x00000007ff007c0c */ /* 0x000fe2000bf05270 */
[----:B--2---:R-:W-:-:S06]  /*93c0*/  WARPGROUP.ARRIVE ;  /* 0x00000000000079c5 */ /* 0x004fcc0000000000 */
[----:B------:R-:W-:Y:S03]  /*93d0*/  QGMMA.64x256x32.F32.E5M2.E5M2 R24, gdesc[UR16], R24, gsb0 ;  /* 0x03e00000101879f3 */ /* 0x000fe60008003818 */
[----:B------:R-:W-:-:S03]  /*93e0*/  WARPGROUP.DEPBAR.LE gsb0, 0x0 ;  /* 0x00008000000079c5 */ /* 0x000fc60000010000 */
[----:B0-----:R-:W-:Y:S05]  /*93f0*/  @!P0 BRA `(.L_x_28) ;  /* 0x0000003c000c8947 */ /* 0x001fea0003800000 */
[----:B-----5:R0:W-:Y:S04]  /*9400*/  STL [R1+0x6a0], R225 ;  /* 0x0006a0e101007387 */ /* 0x0201e80000100800 */
[----:B------:R2:W-:Y:S01]  /*9410*/  STL [R1+0x69c], R226 ;  /* 0x00069ce201007387 */ /* 0x0005e20000100800 */
[----:B0-----:R-:W-:-:S03]  /*9420*/  IMAD.MOV.U32 R225, RZ, RZ, R2 ;  /* 0x000000ffffe17224 */ /* 0x001fc600078e0002 */
[----:B--2---:R-:W2:Y:S04]  /*9430*/  LDL R226, [R1+0x4] ;  /* 0x0000040001e27983 */ /* 0x004ea80000100800 */
[----:B------:R0:W-:Y:S04]  /*9440*/  STL [R1+0x698], R227 ;  /* 0x000698e301007387 */ /* 0x0001e80000100800 */
[----:B0-----:R-:W3:Y:S04]  /*9450*/  LDL R227, [R1+0x8] ;  /* 0x0000080001e37983 */ /* 0x001ee80000100800 */
[----:B------:R0:W-:Y:S04]  /*9460*/  STL [R1+0x694], R228 ;  /* 0x000694e401007387 */ /* 0x0001e80000100800 */
[----:B0-----:R-:W4:Y:S04]  /*9470*/  LDL R228, [R1+0xc] ;  /* 0x00000c0001e47983 */ /* 0x001f280000100800 */
        /* <DEDUP_REMOVED lines=209> */
[----:B0-----:R-:W4:Y:S04]  /*a190*/  LDL.LU R121, [R1+0x200] ;  /* 0x0002000001797983 */ /* 0x001f280000300800 */
        /* <DEDUP_REMOVED lines=14> */
[----:B------:R-:W4:Y:S04]  /*a280*/  LDL.LU R2, [R1+0x230] ;  /* 0x0002300001027983 */ /* 0x000f280000300800 */
        /* <DEDUP_REMOVED lines=38> */
[----:B------:R0:W-:Y:S01]  /*a4f0*/  STL [R1+0x484], R148 ;  /* 0x0004849401007387 */ /* 0x0001e20000100800 */
[----:B------:R-:W-:-:S03]  /*a500*/  FADD R3, R225, R3 ;  /* 0x00000003e1037221 */ /* 0x000fc60000000000 */
[----:B0-----:R-:W4:Y:S04]  /*a510*/  LDL.LU R148, [R1+0x214] ;  /* 0x0002140001947983 */ /* 0x001f280000300800 */
[----:B------:R0:W-:Y:S01]  /*a520*/  STL [R1+0x480], R149 ;  /* 0x0004809501007387 */ /* 0x0001e20000100800 */
[----:B--2---:R-:W-:-:S01]  /*a530*/  FADD R4, R226, R4 ;  /* 0x00000004e2047221 */ /* 0x004fc20000000000 */
[----:B---3--:R-:W-:Y:S02]  /*a540*/  FADD R5, R227, R5 ;  /* 0x00000005e3057221 */ /* 0x008fe40000000000 */
[----:B0-----:R-:W2:Y:S04]  /*a550*/  LDL R149, [R1+0x1f4] ;  /* 0x0001f40001957983 */ /* 0x001ea80000100800 */
[----:B------:R0:W-:Y:S01]  /*a560*/  STL [R1+0x47c], R150 ;  /* 0x00047c9601007387 */ /* 0x0001e20000100800 */
[----:B----4-:R-:W-:-:S01]  /*a570*/  FADD R6, R228, R6 ;  /* 0x00000006e4067221 */ /* 0x010fc20000000000 */
[----:B------:R-:W-:-:S02]  /*a580*/  FADD R7, R229, R7 ;  /* 0x00000007e5077221 */ /* 0x000fc40000000000 */
[----:B0-----:R-:W3:Y:S04]  /*a590*/  LDL R150, [R1+0x1c0] ;  /* 0x0001c00001967983 */ /* 0x001ee80000100800 */
[----:B------:R0:W-:Y:S01]  /*a5a0*/  STL [R1+0x478], R151 ;  /* 0x0004789701007387 */ /* 0x0001e20000100800 */
[----:B------:R-:W-:-:S01]  /*a5b0*/  FADD R8, R230, R8 ;  /* 0x00000008e6087221 */ /* 0x000fc20000000000 */
[----:B------:R-:W-:Y:S02]  /*a5c0*/  FADD R9, R231, R9 ;  /* 0x00000009e7097221 */ /* 0x000fe40000000000 */
[----:B0-----:R-:W4:Y:S04]  /*a5d0*/  LDL R151, [R1+0x1f0] ;  /* 0x0001f00001977983 */ /* 0x001f280000100800 */
[----:B------:R0:W-:Y:S01]  /*a5e0*/  STL [R1+0x474], R0 ;  /* 0x0004740001007387 */ /* 0x0001e20000100800 */
[----:B------:R-:W-:-:S01]  /*a5f0*/  FADD R10, R232, R10 ;  /* 0x0000000ae80a7221 */ /* 0x000fc20000000000 */
[----:B------:R-:W-:-:S02]  /*a600*/  FADD R11, R233, R11 ;  /* 0x0000000be90b7221 */ /* 0x000fc40000000000 */
[----:B0-----:R-:W2:Y:S04]  /*a610*/  LDL.LU R0, [R1+0x210] ;  /* 0x0002100001007983 */ /* 0x001ea80000300800 */
[----:B------:R-:W3:Y:S04]  /*a620*/  LDL.LU R225, [R1+0x6a0] ;  /* 0x0006a00001e17983 */ /* 0x000ee80000300800 */
[----:B------:R-:W4:Y:S04]  /*a630*/  LDL.LU R226, [R1+0x69c] ;  /* 0x00069c0001e27983 */ /* 0x000f280000300800 */
[----:B------:R-:W2:Y:S04]  /*a640*/  LDL.LU R227, [R1+0x698] ;  /* 0x0006980001e37983 */ /* 0x000ea80000300800 */
[----:B------:R-:W2:Y:S04]  /*a650*/  LDL.LU R228, [R1+0x694] ;  /* 0x0006940001e47983 */ /* 0x000ea80000300800 */
[----:B------:R-:W2:Y:S01]  /*a660*/  LDL.LU R229, [R1+0x690] ;  /* 0x0006900001e57983 */ /* 0x000ea20000300800 */
[----:B------:R-:W-:-:S03]  /*a670*/  FADD R12, R234, R12 ;  /* 0x0000000cea0c7221 */ /* 0x000fc60000000000 */
[----:B------:R-:W2:Y:S01]  /*a680*/  LDL.LU R230, [R1+0x68c] ;  /* 0x00068c0001e67983 */ /* 0x000ea20000300800 */
[----:B------:R-:W-:-:S03]  /*a690*/  FADD R13, R235, R13 ;  /* 0x0000000deb0d7221 */ /* 0x000fc60000000000 */
[----:B------:R-:W2:Y:S04]  /*a6a0*/  LDL.LU R231, [R1+0x688] ;  /* 0x0006880001e77983 */ /* 0x000ea80000300800 */
[----:B------:R-:W2:Y:S04]  /*a6b0*/  LDL.LU R232, [R1+0x684] ;  /* 0x0006840001e87983 */ /* 0x000ea80000300800 */
[----:B------:R-:W2:Y:S04]  /*a6c0*/  LDL.LU R233, [R1+0x680] ;  /* 0x0006800001e97983 */ /* 0x000ea80000300800 */
[----:B------:R-:W2:Y:S04]  /*a6d0*/  LDL.LU R234, [R1+0x67c] ;  /* 0x00067c0001ea7983 */ /* 0x000ea80000300800 */
[----:B------:R-:W2:Y:S01]  /*a6e0*/  LDL.LU R235, [R1+0x678] ;  /* 0x0006780001eb7983 */ /* 0x000ea20000300800 */
[----:B------:R-:W-:-:S01]  /*a6f0*/  FADD R14, R24, R14 ;  /* 0x0000000e180e7221 */ /* 0x000fc20000000000 */
[----:B------:R-:W-:Y:S01]  /*a700*/  FADD R15, R25, R15 ;  /* 0x0000000f190f7221 */ /* 0x000fe20000000000 */
[----:B------:R-:W-:-:S01]  /*a710*/  FADD R16, R26, R16 ;  /* 0x000000101a107221 */ /* 0x000fc20000000000 */
[----:B------:R-:W2:Y:S01]  /*a720*/  LDL.LU R24, [R1+0x674] ;  /* 0x0006740001187983 */ /* 0x000ea20000300800 */
[----:B------:R-:W-:-:S01]  /*a730*/  FADD R17, R27, R17 ;  /* 0x000000111b117221 */ /* 0x000fc20000000000 */
[----:B------:R-:W-:-:S02]  /*a740*/  FADD R18, R28, R18 ;  /* 0x000000121c127221 */ /* 0x000fc40000000000 */
[----:B------:R-:W2:Y:S01]  /*a750*/  LDL.LU R25, [R1+0x670] ;  /* 0x0006700001197983 */ /* 0x000ea20000300800 */
[----:B------:R-:W-:-:S03]  /*a760*/  FADD R19, R29, R19 ;  /* 0x000000131d137221 */ /* 0x000fc60000000000 */
        /* <DEDUP_REMOVED lines=155> */
[----:B---3--:R-:W-:-:S03]  /*b120*/  FADD R225, R107, R225 ;  /* 0x000000e16be17221 */ /* 0x008fc60000000000 */
[----:B------:R-:W3:Y:S01]  /*b130*/  LDL.LU R104, [R1+0x534] ;  /* 0x0005340001687983 */ /* 0x000ee20000300800 */
[----:B----4-:R-:W-:-:S03]  /*b140*/  FADD R226, R108, R226 ;  /* 0x000000e26ce27221 */ /* 0x010fc60000000000 */
[----:B------:R-:W4:Y:S01]  /*b150*/  LDL.LU R105, [R1+0x530] ;  /* 0x0005300001697983 */ /* 0x000f220000300800 */
[----:B--2---:R-:W-:-:S03]  /*b160*/  FADD R227, R109, R227 ;  /* 0x000000e36de37221 */ /* 0x004fc60000000000 */
        /* <DEDUP_REMOVED lines=15> */
[----:B------:R-:W-:-:S01]  /*b260*/  FADD R235, R117, R235 ;  /* 0x000000eb75eb7221 */ /* 0x000fc20000000000 */
[----:B------:R-:W-:Y:S02]  /*b270*/  FADD R121, R120, R121 ;  /* 0x0000007978797221 */ /* 0x000fe40000000000 */
[----:B------:R-:W2:Y:S01]  /*b280*/  LDL.LU R114, [R1+0x50c] ;  /* 0x00050c0001727983 */ /* 0x000ea20000300800 */
[----:B------:R-:W-:-:S03]  /*b290*/  FADD R236, R118, R236 ;  /* 0x000000ec76ec7221 */ /* 0x000fc60000000000 */
[----:B------:R-:W2:Y:S01]  /*b2a0*/  LDL.LU R115, [R1+0x508] ;  /* 0x0005080001737983 */ /* 0x000ea20000300800 */
[----:B------:R-:W-:-:S03]  /*b2b0*/  FADD R237, R119, R237 ;  /* 0x000000ed77ed7221 */ /* 0x000fc60000000000 */
[----:B------:R-:W2:Y:S01]  /*b2c0*/  LDL.LU R116, [R1+0x504] ;  /* 0x0005040001747983 */ /* 0x000ea20000300800 */
[----:B------:R-:W-:-:S03]  /*b2d0*/  FADD R123, R122, R123 ;  /* 0x0000007b7a7b7221 */ /* 0x000fc60000000000 */
[----:B------:R-:W2:Y:S04]  /*b2e0*/  LDL.LU R117, [R1+0x500] ;  /* 0x0005000001757983 */ /* 0x000ea80000300800 */
[----:B------:R-:W2:Y:S01]  /*b2f0*/  LDL.LU R118, [R1+0x4fc] ;  /* 0x0004fc0001767983 */ /* 0x000ea20000300800 */
[----:B------:R-:W-:-:S03]  /*b300*/  FADD R125, R124, R125 ;  /* 0x0000007d7c7d7221 */ /* 0x000fc60000000000 */
[----:B------:R-:W2:Y:S04]  /*b310*/  LDL.LU R119, [R1+0x4f8] ;  /* 0x0004f80001777983 */ /* 0x000ea80000300800 */
[----:B------:R-:W2:Y:S04]  /*b320*/  LDL.LU R120, [R1+0x4f4] ;  /* 0x0004f40001787983 */ /* 0x000ea80000300800 */
[----:B------:R0:W-:Y:S01]  /*b330*/  STL [R1+0x200], R121 ;  /* 0x0002007901007387 */ /* 0x0001e20000100800 */
[----:B------:R-:W-:-:S01]  /*b340*/  FADD R127, R126, R127 ;  /* 0x0000007f7e7f7221 */ /* 0x000fc20000000000 */
[----:B------:R-:W-:Y:S01]  /*b350*/  FADD R0, R128, R0 ;  /* 0x0000000080007221 */ /* 0x000fe20000000000 */
[----:B------:R-:W-:-:S01]  /*b360*/  FADD R148, R150, R148 ;  /* 0x0000009496947221 */ /* 0x000fc20000000000 */
[----:B0-----:R-:W2:Y:S04]  /*b370*/  LDL.LU R121, [R1+0x4f0] ;  /* 0x0004f00001797983 */ /* 0x001ea80000300800 */
        /* <DEDUP_REMOVED lines=9> */
[----:B------:R-:W-:-:S02]  /*b410*/  FADD R136, R137, R136 ;  /* 0x0000008889887221 */ /* 0x000fc40000000000 */
[----:B0-----:R-:W2:Y:S04]  /*b420*/  LDL.LU R125, [R1+0x4e0] ;  /* 0x0004e000017d7983 */ /* 0x001ea80000300800 */
[----:B------:R-:W2:Y:S04]  /*b430*/  LDL.LU R126, [R1+0x4dc] ;  /* 0x0004dc00017e7983 */ /* 0x000ea80000300800 */
[----:B------:R0:W-:Y:S01]  /*b440*/  STL [R1+0x20c], R127 ;  /* 0x00020c7f01007387 */ /* 0x0001e20000100800 */
[----:B------:R-:W-:-:S01]  /*b450*/  FADD R132, R134, R132 ;  /* 0x0000008486847221 */ /* 0x000fc20000000000 */
[----:B------:R-:W-:-:S02]  /*b460*/  FADD R2, R130, R2 ;  /* 0x0000000282027221 */ /* 0x000fc40000000000 */
[----:B0-----:R-:W2:Y:S04]  /*b470*/  LDL.LU R127, [R1+0x4d8] ;  /* 0x0004d800017f7983 */ /* 0x001ea80000300800 */
[----:B------:R-:W2:Y:S04]  /*b480*/  LDL.LU R128, [R1+0x4d4] ;  /* 0x0004d40001807983 */ /* 0x000ea80000300800 */
[----:B------:R-:W-:Y:S04]  /*b490*/  STL [R1+0x210], R0 ;  /* 0x0002100001007387 */ /* 0x000fe80000100800 */
[----:B------:R-:W-:Y:S04]  /*b4a0*/  STL [R1+0x214], R148 ;  /* 0x0002149401007387 */ /* 0x000fe80000100800 */
[----:B------:R-:W-:Y:S04]  /*b4b0*/  STL [R1+0x218], R144 ;  /* 0x0002189001007387 */ /* 0x000fe80000100800 */
[----:B------:R-:W-:Y:S04]  /*b4c0*/  STL [R1+0x21c], R142 ;  /* 0x00021c8e01007387 */ /* 0x000fe80000100800 */
[----:B------:R-:W-:Y:S04]  /*b4d0*/  STL [R1+0x220], R140 ;  /* 0x0002208c01007387 */ /* 0x000fe80000100800 */
[----:B------:R-:W-:Y:S04]  /*b4e0*/  STL [R1+0x224], R138 ;  /* 0x0002248a01007387 */ /* 0x000fe80000100800 */
[----:B------:R-:W3:Y:S04]  /*b4f0*/  LDL.LU R130, [R1+0x234] ;  /* 0x0002340001827983 */ /* 0x000ee80000300800 */
[----:B------:R-:W-:Y:S04]  /*b500*/  STL [R1+0x228], R136 ;  /* 0x0002288801007387 */ /* 0x000fe80000100800 */
[----:B------:R0:W-:Y:S04]  /*b510*/  STL [R1+0x22c], R132 ;  /* 0x00022c8401007387 */ /* 0x0001e80000100800 */
[----:B0-----:R-:W4:Y:S04]  /*b520*/  LDL.LU R132, [R1+0x238] ;  /* 0x0002380001847983 */ /* 0x001f280000300800 */
[----:B------:R-:W2:Y:S04]  /*b530*/  LDL.LU R134, [R1+0x23c] ;  /* 0x00023c0001867983 */ /* 0x000ea80000300800 */
[----:B------:R0:W-:Y:S04]  /*b540*/  STL [R1+0x230], R2 ;  /* 0x0002300201007387 */ /* 0x0001e80000100800 */
[----:B------:R-:W2:Y:S04]  /*b550*/  LDL.LU R136, [R1+0x240] ;  /* 0x0002400001887983 */ /* 0x000ea80000300800 */
        /* <DEDUP_REMOVED lines=11> */
[----:B0-----:R-:W2:Y:S04]  /*b610*/  LDL.LU R2, [R1+0x270] ;  /* 0x0002700001027983 */ /* 0x001ea80000300800 */
[----:B------:R-:W2:Y:S01]  /*b620*/  LDL.LU R0, [R1+0x274] ;  /* 0x0002740001007983 */ /* 0x000ea20000300800 */
[----:B---3--:R-:W-:-:S03]  /*b630*/  FADD R130, R129, R130 ;  /* 0x0000008281827221 */ /* 0x008fc60000000000 */
[----:B------:R-:W3:Y:S04]  /*b640*/  LDL.LU R129, [R1+0x4d0] ;  /* 0x0004d00001817983 */ /* 0x000ee80000300800 */
[----:B------:R0:W-:Y:S04]  /*b650*/  STL [R1+0x234], R130 ;  /* 0x0002348201007387 */ /* 0x0001e80000100800 */
[----:B0-----:R-:W3:Y:S01]  /*b660*/  LDL.LU R130, [R1+0x4cc] ;  /* 0x0004cc0001827983 */ /* 0x001ee20000300800 */
[----:B----4-:R-:W-:-:S03]  /*b670*/  FADD R132, R131, R132 ;  /* 0x0000008483847221 */ /* 0x010fc60000000000 */
[----:B------:R-:W4:Y:S01]  /*b680*/  LDL.LU R131, [R1+0x4c8] ;  /* 0x0004c80001837983 */ /* 0x000f220000300800 */
[----:B--2---:R-:W-:-:S03]  /*b690*/  FADD R134, R133, R134 ;  /* 0x0000008685867221 */ /* 0x004fc60000000000 */
[----:B------:R0:W-:Y:S01]  /*b6a0*/  STL [R1+0x238], R132 ;  /* 0x0002388401007387 */ /* 0x0001e20000100800 */
[----:B------:R-:W-:-:S03]  /*b6b0*/  FADD R136, R135, R136 ;  /* 0x0000008887887221 */ /* 0x000fc60000000000 */
[----:B0-----:R-:W2:Y:S01]  /*b6c0*/  LDL.LU R132, [R1+0x4c4] ;  /* 0x0004c40001847983 */ /* 0x001ea20000300800 */
[----:B------:R-:W-:-:S03]  /*b6d0*/  FADD R150, R151, R150 ;  /* 0x0000009697967221 */ /* 0x000fc60000000000 */
[----:B------:R-:W2:Y:S01]  /*b6e0*/  LDL.LU R133, [R1+0x4c0] ;  /* 0x0004c00001857983 */ /* 0x000ea20000300800 */
[----:B------:R-:W-:-:S03]  /*b6f0*/  FADD R148, R149, R148 ;  /* 0x0000009495947221 */ /* 0x000fc60000000000 */
[----:B------:R0:W-:Y:S01]  /*b700*/  STL [R1+0x23c], R134 ;  /* 0x00023c8601007387 */ /* 0x0001e20000100800 */
[----:B------:R-:W-:-:S01]  /*b710*/  FADD R146, R147, R146 ;  /* 0x0000009293927221 */ /* 0x000fc20000000000 */
[----:B------:R-:W-:Y:S02]  /*b720*/  FADD R144, R145, R144 ;  /* 0x0000009091907221 */ /* 0x000fe40000000000 */
[----:B0-----:R-:W2:Y:S01]  /*b730*/  LDL.LU R134, [R1+0x4bc] ;  /* 0x0004bc0001867983 */ /* 0x001ea20000300800 */
[----:B------:R-:W-:-:S03]  /*b740*/  FADD R143, R24, R143 ;  /* 0x0000008f188f7221 */ /* 0x000fc60000000000 */
[----:B------:R-:W2:Y:S01]  /*b750*/  LDL.LU R135, [R1+0x4b8] ;  /* 0x0004b80001877983 */ /* 0x000ea20000300800 */
[----:B------:R-:W-:-:S03]  /*b760*/  FADD R142, R25, R142 ;  /* 0x0000008e198e7221 */ /* 0x000fc60000000000 */
[----:B------:R0:W-:Y:S01]  /*b770*/  STL [R1+0x240], R136 ;  /* 0x0002408801007387 */ /* 0x0001e20000100800 */
[----:B------:R-:W-:-:S01]  /*b780*/  FADD R141, R26, R141 ;  /* 0x0000008d1a8d7221 */ /* 0x000fc20000000000 */
[----:B------:R-:W-:Y:S01]  /*b790*/  FADD R140, R27, R140 ;  /* 0x0000008c1b8c7221 */ /* 0x000fe20000000000 */
[----:B------:R-:W-:-:S01]  /*b7a0*/  FADD R139, R28, R139 ;  /* 0x0000008b1c8b7221 */ /* 0x000fc20000000000 */
[----:B0-----:R-:W2:Y:S01]  /*b7b0*/  LDL.LU R136, [R1+0x4b4] ;  /* 0x0004b40001887983 */ /* 0x001ea20000300800 */
[----:B------:R-:W-:-:S03]  /*b7c0*/  FADD R138, R29, R138 ;  /* 0x0000008a1d8a7221 */ /* 0x000fc60000000000 */
[----:B------:R0:W-:Y:S01]  /*b7d0*/  STL [R1+0x244], R150 ;  /* 0x0002449601007387 */ /* 0x0001e20000100800 */
[----:B------:R-:W-:-:S03]  /*b7e0*/  FADD R137, R30, R137 ;  /* 0x000000891e897221 */ /* 0x000fc60000000000 */
[----:B------:R1:W-:Y:S01]  /*b7f0*/  STL [R1+0x248], R148 ;  /* 0x0002489401007387 */ /* 0x0003e20000100800 */
[----:B------:R-:W-:-:S03]  /*b800*/  FADD R2, R31, R2 ;  /* 0x000000021f027221 */ /* 0x000fc60000000000 */
[----:B------:R1:W-:Y:S01]  /*b810*/  STL [R1+0x24c], R146 ;  /* 0x00024c9201007387 */ /* 0x0003e20000100800 */
[----:B------:R-:W-:-:S03]  /*b820*/  FADD R0, R32, R0 ;  /* 0x0000000020007221 */ /* 0x000fc60000000000 */
[----:B------:R1:W-:Y:S04]  /*b830*/  STL [R1+0x250], R144 ;  /* 0x0002509001007387 */ /* 0x0003e80000100800 */
[----:B------:R1:W-:Y:S04]  /*b840*/  STL [R1+0x254], R143 ;  /* 0x0002548f01007387 */ /* 0x0003e80000100800 */
[----:B------:R1:W-:Y:S04]  /*b850*/  STL [R1+0x258], R142 ;  /* 0x0002588e01007387 */ /* 0x0003e80000100800 */
[----:B------:R1:W-:Y:S04]  /*b860*/  STL [R1+0x25c], R141 ;  /* 0x00025c8d01007387 */ /* 0x0003e80000100800 */
[----:B------:R1:W-:Y:S04]  /*b870*/  STL [R1+0x260], R140 ;  /* 0x0002608c01007387 */ /* 0x0003e80000100800 */
[----:B------:R1:W-:Y:S04]  /*b880*/  STL [R1+0x264], R139 ;  /* 0x0002648b01007387 */ /* 0x0003e80000100800 */
[----:B------:R1:W-:Y:S04]  /*b890*/  STL [R1+0x268], R138 ;  /* 0x0002688a01007387 */ /* 0x0003e80000100800 */
[----:B------:R-:W3:Y:S04]  /*b8a0*/  LDL.LU R151, [R1+0x278] ;  /* 0x0002780001977983 */ /* 0x000ee80000300800 */
[----:B------:R1:W-:Y:S04]  /*b8b0*/  STL [R1+0x26c], R137 ;  /* 0x00026c8901007387 */ /* 0x0003e80000100800 */
[----:B0-----:R-:W4:Y:S04]  /*b8c0*/  LDL.LU R150, [R1+0x27c] ;  /* 0x00027c0001967983 */ /* 0x001f280000300800 */
[----:B------:R0:W-:Y:S04]  /*b8d0*/  STL [R1+0x270], R2 ;  /* 0x0002700201007387 */ /* 0x0001e80000100800 */
[----:B------:R-:W2:Y:S04]  /*b8e0*/  LDL.LU R149, [R1+0x280] ;  /* 0x0002800001957983 */ /* 0x000ea80000300800 */
[----:B------:R0:W-:Y:S04]  /*b8f0*/  STL [R1+0x274], R0 ;  /* 0x0002740001007387 */ /* 0x0001e80000100800 */
[----:B-1----:R-:W2:Y:S04]  /*b900*/  LDL.LU R148, [R1+0x284] ;  /* 0x0002840001947983 */ /* 0x002ea80000300800 */
        /* <DEDUP_REMOVED lines=13> */
[----:B---3--:R-:W-:-:S05]  /*b9e0*/  FADD R151, R33, R151 ;  /* 0x0000009721977221 */ /* 0x008fca0000000000 */
[----:B------:R0:W-:Y:S01]  /*b9f0*/  STL [R1+0x278], R151 ;  /* 0x0002789701007387 */ /* 0x0001e20000100800 */
[----:B----4-:R-:W-:-:S05]  /*ba00*/  FADD R150, R34, R150 ;  /* 0x0000009622967221 */ /* 0x010fca0000000000 */
[----:B------:R1:W-:Y:S01]  /*ba10*/  STL [R1+0x27c], R150 ;  /* 0x00027c9601007387 */ /* 0x0003e20000100800 */
[----:B--2---:R-:W-:-:S05]  /*ba20*/  FADD R149, R35, R149 ;  /* 0x0000009523957221 */ /* 0x004fca0000000000 */
[----:B------:R2:W-:Y:S01]  /*ba30*/  STL [R1+0x280], R149 ;  /* 0x0002809501007387 */ /* 0x0005e20000100800 */
[----:B------:R-:W-:-:S01]  /*ba40*/  FADD R148, R36, R148 ;  /* 0x0000009424947221 */ /* 0x000fc20000000000 */
[----:B------:R-:W-:-:S04]  /*ba50*/  FADD R147, R37, R147 ;  /* 0x0000009325937221 */ /* 0x000fc80000000000 */
[----:B------:R3:W-:Y:S01]  /*ba60*/  STL [R1+0x284], R148 ;  /* 0x0002849401007387 */ /* 0x0007e20000100800 */
[----:B------:R-:W-:-:S03]  /*ba70*/  FADD R146, R38, R146 ;  /* 0x0000009226927221 */ /* 0x000fc60000000000 */
        /* <DEDUP_REMOVED lines=20> */
[----:B0-----:R-:W4:Y:S01]  /*bbc0*/  LDL.LU R151, [R1+0x2bc] ;  /* 0x0002bc0001977983 */ /* 0x001f220000300800 */
[----:B------:R-:W-:-:S03]  /*bbd0*/  FADD R0, R49, R0 ;  /* 0x0000000031007221 */ /* 0x000fc60000000000 */
[----:B------:R0:W-:Y:S04]  /*bbe0*/  STL [R1+0x2b0], R137 ;  /* 0x0002b08901007387 */ /* 0x0001e80000100800 */
[----:B-1----:R-:W4:Y:S04]  /*bbf0*/  LDL.LU R150, [R1+0x2c0] ;  /* 0x0002c00001967983 */ /* 0x002f280000300800 */
[----:B------:R1:W-:Y:S04]  /*bc00*/  STL [R1+0x2b4], R2 ;  /* 0x0002b40201007387 */ /* 0x0003e80000100800 */
[----:B--2---:R-:W2:Y:S04]  /*bc10*/  LDL.LU R149, [R1+0x2c4] ;  /* 0x0002c40001957983 */ /* 0x004ea80000300800 */
[----:B------:R1:W-:Y:S04]  /*bc20*/  STL [R1+0x2b8], R0 ;  /* 0x0002b80001007387 */ /* 0x0003e80000100800 */
[----:B---3--:R-:W3:Y:S04]  /*bc30*/  LDL.LU R148, [R1+0x2c8] ;  /* 0x0002c80001947983 */ /* 0x008ee80000300800 */
[----:B----4-:R-:W4:Y:S04]  /*bc40*/  LDL.LU R147, [R1+0x2cc] ;  /* 0x0002cc0001937983 */ /* 0x010f280000300800 */
[----:B------:R-:W4:Y:S04]  /*bc50*/  LDL.LU R146, [R1+0x2d0] ;  /* 0x0002d00001927983 */ /* 0x000f280000300800 */
        /* <DEDUP_REMOVED lines=8> */
[----:B0-----:R-:W4:Y:S04]  /*bce0*/  LDL.LU R137, [R1+0x2f4] ;  /* 0x0002f40001897983 */ /* 0x001f280000300800 */
[----:B-1----:R-:W4:Y:S04]  /*bcf0*/  LDL.LU R2, [R1+0x2f8] ;  /* 0x0002f80001027983 */ /* 0x002f280000300800 */
[----:B------:R-:W4:Y:S01]  /*bd00*/  LDL.LU R0, [R1+0x2fc] ;  /* 0x0002fc0001007983 */ /* 0x000f220000300800 */
[----:B------:R-:W-:-:S01]  /*bd10*/  FADD R151, R50, R151 ;  /* 0x0000009732977221 */ /* 0x000fc20000000000 */
[----:B------:R-:W-:-:S04]  /*bd20*/  FADD R150, R51, R150 ;  /* 0x0000009633967221 */ /* 0x000fc80000000000 */
[----:B------:R0:W-:Y:S01]  /*bd30*/  STL [R1+0x2bc], R151 ;  /* 0x0002bc9701007387 */ /* 0x0001e20000100800 */
[----:B--2---:R-:W-:-:S03]  /*bd40*/  FADD R149, R52, R149 ;  /* 0x0000009534957221 */ /* 0x004fc60000000000 */
[----:B------:R1:W-:Y:S01]  /*bd50*/  STL [R1+0x2c0], R150 ;  /* 0x0002c09601007387 */ /* 0x0003e20000100800 */
[----:B---3--:R-:W-:-:S03]  /*bd60*/  FADD R148, R53, R148 ;  /* 0x0000009435947221 */ /* 0x008fc60000000000 */
[----:B------:R2:W-:Y:S01]  /*bd70*/  STL [R1+0x2c4], R149 ;  /* 0x0002c49501007387 */ /* 0x0005e20000100800 */
[----:B----4-:R-:W-:-:S03]  /*bd80*/  FADD R147, R54, R147 ;  /* 0x0000009336937221 */ /* 0x010fc60000000000 */
        /* <DEDUP_REMOVED lines=198> */
[----:B------:R-:W-:Y:S01]  /*c9f0*/  STL [R1+0x3cc], R151 ;  /* 0x0003cc9701007387 */ /* 0x000fe20000100800 */
[----:B--2---:R-:W-:-:S03]  /*ca00*/  FADD R149, R120, R149 ;  /* 0x0000009578957221 */ /* 0x004fc60000000000 */
[----:B------:R-:W-:Y:S01]  /*ca10*/  STL [R1+0x3d0], R150 ;  /* 0x0003d09601007387 */ /* 0x000fe20000100800 */
[----:B---3--:R-:W-:-:S03]  /*ca20*/  FADD R148, R121, R148 ;  /* 0x0000009479947221 */ /* 0x008fc60000000000 */
[----:B------:R-:W-:Y:S01]  /*ca30*/  STL [R1+0x3d4], R149 ;  /* 0x0003d49501007387 */ /* 0x000fe20000100800 */
[----:B----4-:R-:W-:-:S03]  /*ca40*/  FADD R147, R122, R147 ;  /* 0x000000937a937221 */ /* 0x010fc60000000000 */
[----:B------:R-:W-:Y:S01]  /*ca50*/  STL [R1+0x3d8], R148 ;  /* 0x0003d89401007387 */ /* 0x000fe20000100800 */
[----:B------:R-:W-:-:S03]  /*ca60*/  FADD R146, R123, R146 ;  /* 0x000000927b927221 */ /* 0x000fc60000000000 */
        /* <DEDUP_REMOVED lines=18> */
[----:B------:R-:W-:Y:S04]  /*cb90*/  STL [R1+0x400], R138 ;  /* 0x0004008a01007387 */ /* 0x000fe80000100800 */
[----:B------:R0:W-:Y:S04]  /*cba0*/  STL [R1+0x404], R137 ;  /* 0x0004048901007387 */ /* 0x0001e80000100800 */
[----:B0-----:R-:W2:Y:S01]  /*cbb0*/  LDL.LU R137, [R1+0x410] ;  /* 0x0004100001897983 */ /* 0x001ea20000300800 */
[----:B------:R-:W-:-:S01]  /*cbc0*/  FADD R2, R133, R2 ;  /* 0x0000000285027221 */ /* 0x000fc20000000000 */
[----:B------:R-:W-:-:S02]  /*cbd0*/  FADD R0, R134, R0 ;  /* 0x0000000086007221 */ /* 0x000fc40000000000 */
[----:B------:R-:W3:Y:S04]  /*cbe0*/  LDL.LU R138, [R1+0x414] ;  /* 0x00041400018a7983 */ /* 0x000ee80000300800 */
[----:B------:R-:W-:Y:S04]  /*cbf0*/  STL [R1+0x408], R2 ;  /* 0x0004080201007387 */ /* 0x000fe80000100800 */
[----:B------:R-:W4:Y:S04]  /*cc00*/  LDL.LU R139, [R1+0x418] ;  /* 0x00041800018b7983 */ /* 0x000f280000300800 */
[----:B------:R0:W-:Y:S04]  /*cc10*/  STL [R1+0x40c], R0 ;  /* 0x00040c0001007387 */ /* 0x0001e80000100800 */
        /* <DEDUP_REMOVED lines=13> */
[----:B------:R-:W4:Y:S01]  /*ccf0*/  LDL.LU R2, [R1+0x450] ;  /* 0x0004500001027983 */ /* 0x000f220000300800 */
[----:B--2---:R-:W-:-:S05]  /*cd00*/  FADD R137, R135, R137 ;  /* 0x0000008987897221 */ /* 0x004fca0000000000 */
[----:B------:R0:W-:Y:S04]  /*cd10*/  STL [R1+0x410], R137 ;  /* 0x0004108901007387 */ /* 0x0001e80000100800 */
[----:B0-----:R-:W4:Y:S01]  /*cd20*/  LDL.LU R137, [R1+0x4b0] ;  /* 0x0004b00001897983 */ /* 0x001f220000300800 */
[----:B---3--:R-:W-:-:S05]  /*cd30*/  FADD R138, R136, R138 ;  /* 0x0000008a888a7221 */ /* 0x008fca0000000000 */
[----:B------:R0:W-:Y:S04]  /*cd40*/  STL [R1+0x414], R138 ;  /* 0x0004148a01007387 */ /* 0x0001e80000100800 */
[----:B0-----:R-:W2:Y:S01]  /*cd50*/  LDL.LU R138, [R1+0x4ac] ;  /* 0x0004ac00018a7983 */ /* 0x001ea20000300800 */
[----:B----4-:R-:W-:-:S05]  /*cd60*/  FADD R139, R137, R139 ;  /* 0x0000008b898b7221 */ /* 0x010fca0000000000 */
[----:B------:R0:W-:Y:S04]  /*cd70*/  STL [R1+0x418], R139 ;  /* 0x0004188b01007387 */ /* 0x0001e80000100800 */
[----:B0-----:R-:W3:Y:S01]  /*cd80*/  LDL.LU R139, [R1+0x4a8] ;  /* 0x0004a800018b7983 */ /* 0x001ee20000300800 */
[----:B--2---:R-:W-:-:S05]  /*cd90*/  FADD R140, R138, R140 ;  /* 0x0000008c8a8c7221 */ /* 0x004fca0000000000 */
[----:B------:R0:W-:Y:S04]  /*cda0*/  STL [R1+0x41c], R140 ;  /* 0x00041c8c01007387 */ /* 0x0001e80000100800 */
[----:B0-----:R-:W2:Y:S01]  /*cdb0*/  LDL.LU R140, [R1+0x4a4] ;  /* 0x0004a400018c7983 */ /* 0x001ea20000300800 */
[----:B---3--:R-:W-:-:S05]  /*cdc0*/  FADD R141, R139, R141 ;  /* 0x0000008d8b8d7221 */ /* 0x008fca0000000000 */
        /* <DEDUP_REMOVED lines=34> */
[----:B0-----:R0:W5:Y:S01]  /*cff0*/  LDL.LU R0, [R1+0x474] ;  /* 0x0004740001007983 */ /* 0x0011620000300800 */
[----:B------:R-:W-:Y:S01]  /*d000*/  UMOV UR6, URZ ;  /* 0x0000003f00067c82 */ /* 0x000fe20008000000 */
[----:B---3--:R-:W-:-:S05]  /*d010*/  FADD R2, R2, R151 ;  /* 0x0000009702027221 */ /* 0x008fca0000000000 */
[----:B------:R0:W-:Y:S02]  /*d020*/  STL [R1+0x450], R2 ;  /* 0x0004500201007387 */ /* 0x0001e40000100800 */
.L_x_28:
[----:B------:R-:W-:Y:S05]  /*d030*/  @!P1 BRA `(.L_x_29) ;  /* 0x0000000000049947 */ /* 0x000fea0003800000 */
[----:B------:R-:W-:Y:S01]  /*d040*/  BPT.TRAP 0x1 ;  /* 0x000000040000795c */ /* 0x000fe20000300000 */
.L_x_29:
[----:B0-----:R-:W2:Y:S04]  /*d050*/  LDL R2, [R1+0x454] ;  /* 0x0004540001027983 */ /* 0x001ea80000100800 */
[----:B-----5:R0:W-:Y:S04]  /*d060*/  STL [R1+0x474], R0 ;  /* 0x0004740001007387 */ /* 0x0201e80000100800 */
[----:B0-----:R-:W3:Y:S01]  /*d070*/  LDL R0, [R1+0x458] ;  /* 0x0004580001007983 */ /* 0x001ee20000100800 */
[----:B--2---:R-:W-:Y:S01]  /*d080*/  ISETP.NE.AND P0, PT, R2, RZ, PT ;  /* 0x000000ff0200720c */ /* 0x004fe20003f05270 */
[----:B------:R-:W-:-:S12]  /*d090*/  IMAD.U32 R2, RZ, RZ, UR25 ;  /* 0x00000019ff027e24 */ /* 0x000fd8000f8e00ff */
[----:B------:R-:W-:-:S05]  /*d0a0*/  @P0 LEA R2, R2, UR11, 0x3 ;  /* 0x0000000b02020c11 */ /* 0x000fca000f8e18ff */
[----:B------:R-:W-:-:S05]  /*d0b0*/  @P0 VIADD R2, R2, 0x18 ;  /* 0x0000001802020836 */ /* 0x000fca0000000000 */
[----:B---3--:R-:W-:Y:S02]  /*d0c0*/  @P0 PRMT R2, R0, 0x654, R2 ;  /* 0x0000065400020816 */ /* 0x008fe40000000002 */
[----:B------:R0:W5:Y:S01]  /*d0d0*/  LDL.LU R0, [R1+0x474] ;  /* 0x0004740001007983 */ /* 0x0001620000300800 */
[----:B------:R-:W-:Y:S01]  /*d0e0*/  UISETP.GT.U32.AND UP0, UPT, UR13, 0x1, UPT ;  /* 0x000000010d00788c */ /* 0x000fe2000bf04070 */
[----:B------:R0:W-:Y:S05]  /*d0f0*/  @P0 SYNCS.ARRIVE.TRANS64.RED.A1T0 RZ, [R2+URZ], RZ ;  /* 0x000000ff02ff09a7 */ /* 0x0001ea000810043f */
[----:B------:R-:W-:-:S13]  /*d100*/  PLOP3.LUT P0, PT, PT, PT, UP0, 0x80, 0x0 ;  /* 0x000000000000781c */ /* 0x000fda0003f0f008 */
[----:B0-----:R-:W-:Y:S05]  /*d110*/  @P0 BRA `(.L_x_30) ;  /* 0x0000000000040947 */ /* 0x001fea0003800000 */
[----:B------:R-:W-:Y:S01]  /*d120*/  BPT.TRAP 0x1 ;  /* 0x000000040000795c */ /* 0x000fe20000300000 */
.L_x_30:
[----:B------:R-:W-:Y:S02]  /*d130*/  UISETP.GT.AND UP2, UPT, UR24, 0x1, UPT ;  /* 0x000000011800788c */ /* 0x000fe4000bf44270 */
[----:B------:R-:W-:Y:S02]  /*d140*/  UIADD3 UR23, UR23, 0x1, URZ ;  /* 0x0000000117177890 */ /* 0x000fe4000fffe03f */
[----:B------:R-:W-:Y:S02]  /*d150*/  UIADD3 UR25, UR25, 0x1, URZ ;  /* 0x0000000119197890 */ /* 0x000fe4000fffe03f */
[----:B------:R-:W-:Y:S01]  /*d160*/  PLOP3.LUT P0, PT, PT, PT, UP2, 0x80, 0x0 ;  /* 0x000000000000781c */ /* 0x000fe20003f0f028 */
[----:B------:R-:W-:Y:S02]  /*d170*/  UISETP.NE.AND UP0, UPT, UR23, 0x3, UPT ;  /* 0x000000031700788c */ /* 0x000fe4000bf05270 */
[----:B------:R-:W-:Y:S02]  /*d180*/  UISETP.NE.AND UP1, UPT, UR25, 0x3, UPT ;  /* 0x000000031900788c */ /* 0x000fe4000bf25270 */
[----:B------:R-:W-:-:S02]  /*d190*/  USEL UR8, URZ, 0x1, UP0 ;  /* 0x000000013f087887 */ /* 0x000fc40008000000 */
[----:B------:R-:W-:Y:S02]  /*d1a0*/  UIADD3 UR24, UR24, -0x1, URZ ;  /* 0xffffffff18187890 */ /* 0x000fe4000fffe03f */
[----:B------:R-:W-:Y:S02]  /*d1b0*/  USEL UR23, UR23, URZ, UP0 ;  /* 0x0000003f17177287 */ /* 0x000fe40008000000 */
[----:B-----5:R-:W-:Y:S01]  /*d1c0*/  LOP3.LUT R0, R0, UR8, RZ, 0x3c, !PT ;  /* 0x0000000800007c12 */ /* 0x020fe2000f8e3cff */
[----:B------:R-:W-:Y:S01]  /*d1d0*/  USEL UR25, UR25, URZ, UP1 ;  /* 0x0000003f19197287 */ /* 0x000fe20008800000 */
[----:B------:R-:W-:Y:S01]  /*d1e0*/  UMOV UR8, 0x1 ;  /* 0x0000000100087882 */ /* 0x000fe20000000000 */
[----:B------:R-:W-:Y:S10]  /*d1f0*/  @P0 BRA `(.L_x_31) ;  /* 0xffffff9c00a40947 */ /* 0x000ff4000383ffff */
.L_x_23:
[----:B------:R-:W-:-:S04]  /*d200*/  UISETP.NE.AND UP0, UPT, UR6, URZ, UPT ;  /* 0x0000003f0600728c */ /* 0x000fc8000bf05270 */
[----:B------:R-:W-:-:S06]  /*d210*/  USEL UR6, URZ, 0x1, !UP0 ;  /* 0x000000013f067887 */ /* 0x000fcc000c000000 */
[----:B------:R-:W-:-:S13]  /*d220*/  ISETP.NE.AND P0, PT, RZ, UR6, PT ;  /* 0x00000006ff007c0c */ /* 0x000fda000bf05270 */
[----:B------:R-:W-:Y:S05]  /*d230*/  @!P0 BRA `(.L_x_32) ;  /* 0x0000003800108947 */ /* 0x000fea0003800000 */
[----:B------:R0:W-:Y:S04]  /*d240*/  STL [R1+0x624], R43 ;  /* 0x0006242b01007387 */ /* 0x0001e80000100800 */
[----:B0-----:R-:W2:Y:S04]  /*d250*/  LDL.LU R43, [R1] ;  /* 0x00000000012b7983 */ /* 0x001ea80000300800 */
[----:B------:R0:W-:Y:S04]  /*d260*/  STL [R1+0x620], R44 ;  /* 0x0006202c01007387 */ /* 0x0001e80000100800 */
[----:B0-----:R-:W3:Y:S04]  /*d270*/  LDL.LU R44, [R1+0x4] ;  /* 0x00000400012c7983 */ /* 0x001ee80000300800 */
[----:B------:R0:W-:Y:S04]  /*d280*/  STL [R1+0x61c], R45 ;  /* 0x00061c2d01007387 */ /* 0x0001e80000100800 */
[----:B0-----:R-:W4:Y:S04]  /*d290*/  LDL.LU R45, [R1+0x8] ;  /* 0x00000800012d7983 */ /* 0x001f280000300800 */
[----:B------:R0:W-:Y:S04]  /*d2a0*/  STL [R1+0x618], R46 ;  /* 0x0006182e01007387 */ /* 0x0001e80000100800 */
[----:B0-----:R-:W5:Y:S04]  /*d2b0*/  LDL.LU R46, [R1+0xc] ;  /* 0x00000c00012e7983 */ /* 0x001f680000300800 */
        /* <DEDUP_REMOVED lines=138> */
[----:B------:R-:W5:Y:S04]  /*db60*/  LDL.LU R0, [R1+0x1b0] ;  /* 0x0001b00001007983 */ /* 0x000f680000300800 */
[----:B------:R-:W5:Y:S04]  /*db70*/  LDL.LU R2, [R1+0x204] ;  /* 0x0002040001027983 */ /* 0x000f680000300800 */
        /* <DEDUP_REMOVED lines=67> */
[----:B0-----:R-:W5:Y:S01]  /*dfb0*/  LDL.LU R149, [R1+0x12c] ;  /* 0x00012c0001957983 */ /* 0x001f620000300800 */
[----:B--2---:R-:W-:-:S03]  /*dfc0*/  FADD R3, R43, R3 ;  /* 0x000000032b037221 */ /* 0x004fc60000000000 */
[----:B------:R0:W-:Y:S01]  /*dfd0*/  STL [R1+0x478], R150 ;  /* 0x0004789601007387 */ /* 0x0001e20000100800 */
[----:B---3--:R-:W-:Y:S01]  /*dfe0*/  FADD R4, R44, R4 ;  /* 0x000000042c047221 */ /* 0x008fe20000000000 */
[----:B----4-:R-:W-:Y:S01]  /*dff0*/  FADD R5, R45, R5 ;  /* 0x000000052d057221 */ /* 0x010fe20000000000 */
[----:B-----5:R-:W-:Y:S01]  /*e000*/  FADD R6, R46, R6 ;  /* 0x000000062e067221 */ /* 0x020fe20000000000 */
[----:B------:R-:W-:Y:S01]  /*e010*/  FADD R7, R47, R7 ;  /* 0x000000072f077221 */ /* 0x000fe20000000000 */
[----:B0-----:R-:W2:Y:S04]  /*e020*/  LDL.LU R150, [R1+0x128] ;  /* 0x0001280001967983 */ /* 0x001ea80000300800 */
[----:B------:R0:W-:Y:S01]  /*e030*/  STL [R1+0x474], R151 ;  /* 0x0004749701007387 */ /* 0x0001e20000100800 */
[----:B------:R-:W-:Y:S01]  /*e040*/  FADD R8, R48, R8 ;  /* 0x0000000830087221 */ /* 0x000fe20000000000 */
[----:B------:R-:W-:Y:S01]  /*e050*/  FADD R9, R49, R9 ;  /* 0x0000000931097221 */ /* 0x000fe20000000000 */
[----:B------:R-:W-:Y:S01]  /*e060*/  FADD R10, R50, R10 ;  /* 0x0000000a320a7221 */ /* 0x000fe20000000000 */
[----:B0-----:R-:W3:Y:S04]  /*e070*/  LDL.LU R151, [R1+0x124] ;  /* 0x0001240001977983 */ /* 0x001ee80000300800 */
[----:B------:R-:W4:Y:S04]  /*e080*/  LDL.LU R43, [R1+0x624] ;  /* 0x00062400012b7983 */ /* 0x000f280000300800 */
[----:B------:R-:W5:Y:S04]  /*e090*/  LDL.LU R44, [R1+0x620] ;  /* 0x00062000012c7983 */ /* 0x000f680000300800 */
[----:B------:R-:W4:Y:S04]  /*e0a0*/  LDL.LU R45, [R1+0x61c] ;  /* 0x00061c00012d7983 */ /* 0x000f280000300800 */
[----:B------:R-:W5:Y:S01]  /*e0b0*/  LDL.LU R46, [R1+0x618] ;  /* 0x00061800012e7983 */ /* 0x000f620000300800 */
[----:B------:R-:W-:-:S03]  /*e0c0*/  FADD R11, R51, R11 ;  /* 0x0000000b330b7221 */ /* 0x000fc60000000000 */
[----:B------:R-:W4:Y:S01]  /*e0d0*/  LDL.LU R47, [R1+0x614] ;  /* 0x00061400012f7983 */ /* 0x000f220000300800 */
[----:B------:R-:W-:-:S03]  /*e0e0*/  FADD R12, R52, R12 ;  /* 0x0000000c340c7221 */ /* 0x000fc60000000000 */
        /* <DEDUP_REMOVED lines=132> */
[----:B------:R-:W5:Y:S04]  /*e930*/  LDL.LU R114, [R1+0x508] ;  /* 0x0005080001727983 */ /* 0x000f680000300800 */
[----:B------:R-:W5:Y:S01]  /*e940*/  LDL.LU R115, [R1+0x504] ;  /* 0x0005040001737983 */ /* 0x000f620000300800 */
[----:B------:R-:W-:Y:S01]  /*e950*/  FADD R206, R149, R206 ;  /* 0x000000ce95ce7221 */ /* 0x000fe20000000000 */
[----:B------:R-:W-:Y:S01]  /*e960*/  FADD R237, R118, R237 ;  /* 0x000000ed76ed7221 */ /* 0x000fe20000000000 */
[----:B------:R-:W-:Y:S01]  /*e970*/  FADD R236, R119, R236 ;  /* 0x000000ec77ec7221 */ /* 0x000fe20000000000 */
[----:B------:R0:W-:Y:S01]  /*e980*/  STL [R1+0x200], R116 ;  /* 0x0002007401007387 */ /* 0x0001e20000100800 */
[----:B------:R-:W-:Y:S01]  /*e990*/  FADD R235, R120, R235 ;  /* 0x000000eb78eb7221 */ /* 0x000fe20000000000 */
        /* <DEDUP_REMOVED lines=8> */
[----:B0-----:R-:W4:Y:S01]  /*ea20*/  LDL.LU R116, [R1+0x1b4] ;  /* 0x0001b40001747983 */ /* 0x001f220000300800 */
[----:B------:R-:W-:Y:S01]  /*ea30*/  FADD R226, R129, R226 ;  /* 0x000000e281e27221 */ /* 0x000fe20000000000 */
[----:B------:R-:W-:Y:S01]  /*ea40*/  FADD R225, R130, R225 ;  /* 0x000000e182e17221 */ /* 0x000fe20000000000 */
[----:B------:R-:W-:Y:S01]  /*ea50*/  FADD R224, R131, R224 ;  /* 0x000000e083e07221 */ /* 0x000fe20000000000 */
[----:B------:R-:W4:Y:S01]  /*ea60*/  LDL.LU R148, [R1+0x208] ;  /* 0x0002080001947983 */ /* 0x000f220000300800 */
[----:B------:R-:W-:Y:S01]  /*ea70*/  FADD R223, R132, R223 ;  /* 0x000000df84df7221 */ /* 0x000fe20000000000 */
[----:B------:R-:W-:Y:S01]  /*ea80*/  FADD R216, R139, R216 ;  /* 0x000000d88bd87221 */ /* 0x000fe20000000000 */
[----:B------:R-:W-:Y:S01]  /*ea90*/  FADD R222, R133, R222 ;  /* 0x000000de85de7221 */ /* 0x000fe20000000000 */
        /* <DEDUP_REMOVED lines=8> */
[----:B------:R-:W5:Y:S01]  /*eb20*/  LDL.LU R149, [R1+0x20c] ;  /* 0x00020c0001957983 */ /* 0x000f620000300800 */
[----:B------:R-:W-:Y:S01]  /*eb30*/  FADD R212, R143, R212 ;  /* 0x000000d48fd47221 */ /* 0x000fe20000000000 */
[----:B------:R-:W-:Y:S01]  /*eb40*/  FADD R218, R137, R218 ;  /* 0x000000da89da7221 */ /* 0x000fe20000000000 */
[----:B------:R-:W-:Y:S01]  /*eb50*/  FADD R211, R144, R211 ;  /* 0x000000d390d37221 */ /* 0x000fe20000000000 */
[----:B------:R-:W5:Y:S01]  /*eb60*/  LDL.LU R118, [R1+0x1bc] ;  /* 0x0001bc0001767983 */ /* 0x000f620000300800 */
[----:B------:R-:W-:Y:S01]  /*eb70*/  FADD R217, R138, R217 ;  /* 0x000000d98ad97221 */ /* 0x000fe20000000000 */
[----:B------:R-:W-:Y:S01]  /*eb80*/  FADD R210, R145, R210 ;  /* 0x000000d291d27221 */ /* 0x000fe20000000000 */
[----:B---3--:R-:W-:Y:S01]  /*eb90*/  FADD R204, R151, R204 ;  /* 0x000000cc97cc7221 */ /* 0x008fe20000000000 */
[----:B------:R-:W3:Y:S01]  /*eba0*/  LDL.LU R0, [R1+0x210] ;  /* 0x0002100001007983 */ /* 0x000ee20000300800 */
[----:B------:R-:W-:Y:S01]  /*ebb0*/  FADD R209, R146, R209 ;  /* 0x000000d192d17221 */ /* 0x000fe20000000000 */
[----:B--2---:R-:W-:Y:S01]  /*ebc0*/  FADD R205, R150, R205 ;  /* 0x000000cd96cd7221 */ /* 0x004fe20000000000 */
[----:B------:R-:W-:Y:S01]  /*ebd0*/  FADD R208, R147, R208 ;  /* 0x000000d093d07221 */ /* 0x000fe20000000000 */
[----:B------:R-:W2:Y:S04]  /*ebe0*/  LDL.LU R119, [R1+0x1c0] ;  /* 0x0001c00001777983 */ /* 0x000ea80000300800 */
[----:B0-----:R-:W2:Y:S04]  /*ebf0*/  LDL.LU R2, [R1+0x214] ;  /* 0x0002140001027983 */ /* 0x001ea80000300800 */
        /* <DEDUP_REMOVED lines=29> */
[----:B------:R-:W2:Y:S01]  /*edd0*/  LDL.LU R147, [R1+0x250] ;  /* 0x0002500001937983 */ /* 0x000ea20000300800 */
[----:B----4-:R-:W-:-:S03]  /*ede0*/  FADD R148, R116, R148 ;  /* 0x0000009474947221 */ /* 0x010fc60000000000 */
[----:B------:R-:W4:Y:S04]  /*edf0*/  LDL.LU R116, [R1+0x500] ;  /* 0x0005000001747983 */ /* 0x000f280000300800 */
[----:B------:R0:W-:Y:S01]  /*ee00*/  STL [R1+0x208], R148 ;  /* 0x0002089401007387 */ /* 0x0001e20000100800 */
[----:B-----5:R-:W-:-:S03]  /*ee10*/  FADD R149, R117, R149 ;  /* 0x0000009575957221 */ /* 0x020fc60000000000 */
[----:B0-----:R-:W5:Y:S04]  /*ee20*/  LDL.LU R148, [R1+0x254] ;  /* 0x0002540001947983 */ /* 0x001f680000300800 */
[----:B------:R-:W4:Y:S04]  /*ee30*/  LDL.LU R117, [R1+0x4fc] ;  /* 0x0004fc0001757983 */ /* 0x000f280000300800 */
[----:B------:R0:W-:Y:S04]  /*ee40*/  STL [R1+0x20c], R149 ;  /* 0x00020c9501007387 */ /* 0x0001e80000100800 */
[----:B0-----:R-:W4:Y:S01]  /*ee50*/  LDL.LU R149, [R1+0x258] ;  /* 0x0002580001957983 */ /* 0x001f220000300800 */
[----:B---3--:R-:W-:Y:S01]  /*ee60*/  FADD R0, R118, R0 ;  /* 0x0000000076007221 */ /* 0x008fe20000000000 */
[----:B--2---:R-:W-:-:S02]  /*ee70*/  FADD R2, R119, R2 ;  /* 0x0000000277027221 */ /* 0x004fc40000000000 */
[----:B------:R-:W2:Y:S01]  /*ee80*/  LDL.LU R118, [R1+0x4f8] ;  /* 0x0004f80001767983 */ /* 0x000ea20000300800 */
[----:B------:R-:W-:-:S03]  /*ee90*/  FADD R121, R120, R121 ;  /* 0x0000007978797221 */ /* 0x000fc60000000000 */
[----:B------:R0:W-:Y:S01]  /*eea0*/  STL [R1+0x210], R0 ;  /* 0x0002100001007387 */ /* 0x0001e20000100800 */
[----:B------:R-:W-:-:S03]  /*eeb0*/  FADD R123, R122, R123 ;  /* 0x0000007b7a7b7221 */ /* 0x000fc60000000000 */
[----:B0-----:R-:W3:Y:S04]  /*eec0*/  LDL.LU R0, [R1+0x25c] ;  /* 0x00025c0001007983 */ /* 0x001ee80000300800 */
[----:B------:R-:W2:Y:S04]  /*eed0*/  LDL.LU R119, [R1+0x4f4] ;  /* 0x0004f40001777983 */ /* 0x000ea80000300800 */
[----:B------:R0:W-:Y:S01]  /*eee0*/  STL [R1+0x214], R2 ;  /* 0x0002140201007387 */ /* 0x0001e20000100800 */
[----:B------:R-:W-:Y:S01]  /*eef0*/  FADD R125, R124, R125 ;  /* 0x0000007d7c7d7221 */ /* 0x000fe20000000000 */
[----:B------:R-:W-:-:S02]  /*ef00*/  FADD R127, R126, R127 ;  /* 0x0000007f7e7f7221 */ /* 0x000fc40000000000 */
[----:B0-----:R-:W2:Y:S04]  /*ef10*/  LDL.LU R2, [R1+0x260] ;  /* 0x0002600001027983 */ /* 0x001ea80000300800 */
[----:B------:R-:W2:Y:S04]  /*ef20*/  LDL.LU R120, [R1+0x4f0] ;  /* 0x0004f00001787983 */ /* 0x000ea80000300800 */
[----:B------:R0:W-:Y:S01]  /*ef30*/  STL [R1+0x218], R121 ;  /* 0x0002187901007387 */ /* 0x0001e20000100800 */
[----:B------:R-:W-:-:S03]  /*ef40*/  FADD R129, R128, R129 ;  /* 0x0000008180817221 */ /* 0x000fc60000000000 */
        /* <DEDUP_REMOVED lines=42> */
[----:B------:R0:W-:Y:S04]  /*f1f0*/  STL [R1+0x244], R144 ;  /* 0x0002449001007387 */ /* 0x0001e80000100800 */
[----:B0-----:R-:W2:Y:S04]  /*f200*/  LDL.LU R144, [R1+0x278] ;  /* 0x0002780001907983 */ /* 0x001ea80000300800 */
[----:B------:R-:W2:Y:S04]  /*f210*/  LDL.LU R138, [R1+0x4a8] ;  /* 0x0004a800018a7983 */ /* 0x000ea80000300800 */
[----:B------:R0:W-:Y:S04]  /*f220*/  STL [R1+0x248], R145 ;  /* 0x0002489101007387 */ /* 0x0001e80000100800 */
[----:B0-----:R-:W2:Y:S04]  /*f230*/  LDL.LU R145, [R1+0x27c] ;  /* 0x00027c0001917983 */ /* 0x001ea80000300800 */
[----:B------:R0:W-:Y:S01]  /*f240*/  STL [R1+0x24c], R146 ;  /* 0x00024c9201007387 */ /* 0x0001e20000100800 */
[----:B-----5:R-:W-:-:S03]  /*f250*/  FADD R148, R24, R148 ;  /* 0x0000009418947221 */ /* 0x020fc60000000000 */
[----:B0-----:R-:W5:Y:S04]  /*f260*/  LDL.LU R146, [R1+0x280] ;  /* 0x0002800001927983 */ /* 0x001f680000300800 */
[----:B------:R0:W-:Y:S04]  /*f270*/  STL [R1+0x250], R147 ;  /* 0x0002509301007387 */ /* 0x0001e80000100800 */
[----:B0-----:R-:W5:Y:S01]  /*f280*/  LDL.LU R147, [R1+0x284] ;  /* 0x0002840001937983 */ /* 0x001f620000300800 */
[----:B----4-:R-:W-:-:S03]  /*f290*/  FADD R149, R25, R149 ;  /* 0x0000009519957221 */ /* 0x010fc60000000000 */
[----:B------:R0:W-:Y:S04]  /*f2a0*/  STL [R1+0x254], R148 ;  /* 0x0002549401007387 */ /* 0x0001e80000100800 */
[----:B0-----:R-:W4:Y:S04]  /*f2b0*/  LDL.LU R148, [R1+0x288] ;  /* 0x0002880001947983 */ /* 0x001f280000300800 */
[----:B------:R0:W-:Y:S04]  /*f2c0*/  STL [R1+0x258], R149 ;  /* 0x0002589501007387 */ /* 0x0001e80000100800 */
[----:B0-----:R-:W4:Y:S04]  /*f2d0*/  LDL.LU R149, [R1+0x28c] ;  /* 0x00028c0001957983 */ /* 0x001f280000300800 */
[----:B------:R-:W4:Y:S01]  /*f2e0*/  LDL.LU R150, [R1+0x290] ;  /* 0x0002900001967983 */ /* 0x000f220000300800 */
[----:B---3--:R-:W-:-:S03]  /*f2f0*/  FADD R0, R26, R0 ;  /* 0x000000001a007221 */ /* 0x008fc60000000000 */
[----:B------:R-:W3:Y:S01]  /*f300*/  LDL.LU R151, [R1+0x294] ;  /* 0x0002940001977983 */ /* 0x000ee20000300800 */
[----:B--2---:R-:W-:-:S03]  /*f310*/  FADD R2, R27, R2 ;  /* 0x000000021b027221 */ /* 0x004fc60000000000 */
[----:B------:R0:W-:Y:S04]  /*f320*/  STL [R1+0x25c], R0 ;  /* 0x00025c0001007387 */ /* 0x0001e80000100800 */
[----:B------:R-:W2:Y:S04]  /*f330*/  LDL.LU R27, [R1+0x2c8] ;  /* 0x0002c800011b7983 */ /* 0x000ea80000300800 */
[----:B------:R-:W2:Y:S04]  /*f340*/  LDL.LU R26, [R1+0x2cc] ;  /* 0x0002cc00011a7983 */ /* 0x000ea80000300800 */
[----:B------:R1:W-:Y:S04]  /*f350*/  STL [R1+0x260], R2 ;  /* 0x0002600201007387 */ /* 0x0003e80000100800 */
[----:B------:R-:W2:Y:S04]  /*f360*/  LDL.LU R25, [R1+0x2d0] ;  /* 0x0002d00001197983 */ /* 0x000ea80000300800 */
[----:B------:R-:W2:Y:S04]  /*f370*/  LDL.LU R24, [R1+0x2d4] ;  /* 0x0002d40001187983 */ /* 0x000ea80000300800 */
[----:B0-----:R-:W2:Y:S04]  /*f380*/  LDL.LU R0, [R1+0x2d8] ;  /* 0x0002d80001007983 */ /* 0x001ea80000300800 */
[----:B-1----:R-:W2:Y:S01]  /*f390*/  LDL.LU R2, [R1+0x2dc] ;  /* 0x0002dc0001027983 */ /* 0x002ea20000300800 */
[----:B------:R-:W-:-:S05]  /*f3a0*/  FADD R139, R28, R139 ;  /* 0x0000008b1c8b7221 */ /* 0x000fca0000000000 */
[----:B------:R0:W-:Y:S04]  /*f3b0*/  STL [R1+0x264], R139 ;  /* 0x0002648b01007387 */ /* 0x0001e80000100800 */
[----:B0-----:R-:W2:Y:S01]  /*f3c0*/  LDL.LU R139, [R1+0x4a4] ;  /* 0x0004a400018b7983 */ /* 0x001ea20000300800 */
[----:B------:R-:W-:-:S03]  /*f3d0*/  FADD R140, R29, R140 ;  /* 0x0000008c1d8c7221 */ /* 0x000fc60000000000 */
[----:B------:R-:W2:Y:S04]  /*f3e0*/  LDL.LU R28, [R1+0x2c4] ;  /* 0x0002c400011c7983 */ /* 0x000ea80000300800 */
        /* <DEDUP_REMOVED lines=20> */
[----:B------:R0:W-:Y:S01]  /*f530*/  STL [R1+0x27c], R145 ;  /* 0x00027c9101007387 */ /* 0x0001e20000100800 */
[----:B-----5:R-:W-:-:S03]  /*f540*/  FADD R146, R35, R146 ;  /* 0x0000009223927221 */ /* 0x020fc60000000000 */
[----:B0-----:R-:W5:Y:S04]  /*f550*/  LDL.LU R145, [R1+0x48c] ;  /* 0x00048c0001917983 */ /* 0x001f680000300800 */
[----:B------:R-:W5:Y:S04]  /*f560*/  LDL.LU R34, [R1+0x2ac] ;  /* 0x0002ac0001227983 */ /* 0x000f680000300800 */
[----:B------:R0:W-:Y:S01]  /*f570*/  STL [R1+0x280], R146 ;  /* 0x0002809201007387 */ /* 0x0001e20000100800 */
[----:B------:R-:W-:-:S03]  /*f580*/  FADD R147, R36, R147 ;  /* 0x0000009324937221 */ /* 0x000fc60000000000 */
[----:B0-----:R-:W5:Y:S04]  /*f590*/  LDL.LU R146, [R1+0x488] ;  /* 0x0004880001927983 */ /* 0x001f680000300800 */
[----:B------:R-:W5:Y:S01]  /*f5a0*/  LDL.LU R35, [R1+0x2a8] ;  /* 0x0002a80001237983 */ /* 0x000f620000300800 */
[----:B----4-:R-:W-:-:S03]  /*f5b0*/  FADD R148, R37, R148 ;  /* 0x0000009425947221 */ /* 0x010fc60000000000 */
[----:B------:R0:W-:Y:S04]  /*f5c0*/  STL [R1+0x284], R147 ;  /* 0x0002849301007387 */ /* 0x0001e80000100800 */
[----:B0-----:R-:W4:Y:S01]  /*f5d0*/  LDL.LU R147, [R1+0x484] ;  /* 0x0004840001937983 */ /* 0x001f220000300800 */
[----:B------:R-:W-:-:S03]  /*f5e0*/  FADD R149, R38, R149 ;  /* 0x0000009526957221 */ /* 0x000fc60000000000 */
[----:B------:R-:W4:Y:S01]  /*f5f0*/  LDL.LU R36, [R1+0x2a4] ;  /* 0x0002a40001247983 */ /* 0x000f220000300800 */
[----:B------:R-:W-:-:S03]  /*f600*/  FADD R150, R39, R150 ;  /* 0x0000009627967221 */ /* 0x000fc60000000000 */
[----:B------:R0:W-:Y:S04]  /*f610*/  STL [R1+0x288], R148 ;  /* 0x0002889401007387 */ /* 0x0001e80000100800 */
[----:B0-----:R-:W4:Y:S04]  /*f620*/  LDL.LU R148, [R1+0x480] ;  /* 0x0004800001947983 */ /* 0x001f280000300800 */
[----:B------:R-:W4:Y:S04]  /*f630*/  LDL.LU R37, [R1+0x2a0] ;  /* 0x0002a00001257983 */ /* 0x000f280000300800 */
[----:B------:R0:W-:Y:S04]  /*f640*/  STL [R1+0x28c], R149 ;  /* 0x00028c9501007387 */ /* 0x0001e80000100800 */
[----:B0-----:R-:W4:Y:S04]  /*f650*/  LDL.LU R149, [R1+0x47c] ;  /* 0x00047c0001957983 */ /* 0x001f280000300800 */
[----:B------:R-:W4:Y:S04]  /*f660*/  LDL.LU R38, [R1+0x29c] ;  /* 0x00029c0001267983 */ /* 0x000f280000300800 */
[----:B------:R0:W-:Y:S04]  /*f670*/  STL [R1+0x290], R150 ;  /* 0x0002909601007387 */ /* 0x0001e80000100800 */
[----:B0-----:R-:W4:Y:S04]  /*f680*/  LDL.LU R150, [R1+0x478] ;  /* 0x0004780001967983 */ /* 0x001f280000300800 */
[----:B------:R-:W4:Y:S01]  /*f690*/  LDL.LU R39, [R1+0x298] ;  /* 0x0002980001277983 */ /* 0x000f220000300800 */
[----:B---3--:R-:W-:-:S05]  /*f6a0*/  FADD R151, R40, R151 ;  /* 0x0000009728977221 */ /* 0x008fca0000000000 */
[----:B------:R0:W-:Y:S01]  /*f6b0*/  STL [R1+0x294], R151 ;  /* 0x0002949701007387 */ /* 0x0001e20000100800 */
[----:B--2---:R-:W-:-:S03]  /*f6c0*/  FADD R27, R53, R27 ;  /* 0x0000001b351b7221 */ /* 0x004fc60000000000 */
[----:B0-----:R-:W2:Y:S01]  /*f6d0*/  LDL.LU R151, [R1+0x474] ;  /* 0x0004740001977983 */ /* 0x001ea20000300800 */
        /* <DEDUP_REMOVED lines=11> */
[----:B-----5:R-:W-:Y:S01]  /*f790*/  FADD R34, R46, R34 ;  /* 0x000000222e227221 */ /* 0x020fe20000000000 */
[----:B------:R-:W-:Y:S01]  /*f7a0*/  FADD R35, R45, R35 ;  /* 0x000000232d237221 */ /* 0x000fe20000000000 */
[----:B----4-:R-:W-:Y:S01]  /*f7b0*/  FADD R36, R44, R36 ;  /* 0x000000242c247221 */ /* 0x010fe20000000000 */
[----:B------:R-:W-:Y:S01]  /*f7c0*/  FADD R37, R43, R37 ;  /* 0x000000252b257221 */ /* 0x000fe20000000000 */
[----:B------:R-:W-:Y:S01]  /*f7d0*/  FADD R38, R42, R38 ;  /* 0x000000262a267221 */ /* 0x000fe20000000000 */
[----:B------:R-:W-:-:S05]  /*f7e0*/  FADD R39, R41, R39 ;  /* 0x0000002729277221 */ /* 0x000fca0000000000 */
[----:B------:R0:W-:Y:S04]  /*f7f0*/  STL [R1+0x298], R39 ;  /* 0x0002982701007387 */ /* 0x0001e80000100800 */
        /* <DEDUP_REMOVED lines=14> */
[----:B------:R-:W2:Y:S04]  /*f8e0*/  LDL.LU R52, [R1+0x2e0] ;  /* 0x0002e00001347983 */ /* 0x000ea80000300800 */
[----:B------:R2:W-:Y:S04]  /*f8f0*/  STL [R1+0x2d4], R24 ;  /* 0x0002d41801007387 */ /* 0x0005e80000100800 */
[----:B------:R-:W2:Y:S04]  /*f900*/  LDL.LU R51, [R1+0x2e4] ;  /* 0x0002e40001337983 */ /* 0x000ea80000300800 */
[----:B------:R2:W-:Y:S04]  /*f910*/  STL [R1+0x2d8], R0 ;  /* 0x0002d80001007387 */ /* 0x0005e80000100800 */
        /* <DEDUP_REMOVED lines=13> */
[----:B-1----:R-:W2:Y:S04]  /*f9f0*/  LDL.LU R38, [R1+0x318] ;  /* 0x0003180001267983 */ /* 0x002ea80000300800 */
[----:B---3--:R-:W3:Y:S04]  /*fa00*/  LDL.LU R37, [R1+0x31c] ;  /* 0x00031c0001257983 */ /* 0x008ee80000300800 */
[----:B----4-:R-:W4:Y:S04]  /*fa10*/  LDL.LU R36, [R1+0x320] ;  /* 0x0003200001247983 */ /* 0x010f280000300800 */
[----:B-----5:R-:W5:Y:S04]  /*fa20*/  LDL.LU R35, [R1+0x324] ;  /* 0x0003240001237983 */ /* 0x020f680000300800 */
[----:B--2---:R-:W2:Y:S04]  /*fa30*/  LDL.LU R34, [R1+0x328] ;  /* 0x0003280001227983 */ /* 0x004ea80000300800 */
        /* <DEDUP_REMOVED lines=12> */
[----:B------:R-:W-:Y:S01]  /*fb00*/  FADD R52, R59, R52 ;  /* 0x000000343b347221 */ /* 0x000fe20000000000 */
        /* <DEDUP_REMOVED lines=28> */
[----:B---3--:R-:W-:-:S03]  /*fcd0*/  FADD R37, R74, R37 ;  /* 0x000000254a257221 */ /* 0x008fc60000000000 */
[----:B------:R3:W-:Y:S01]  /*fce0*/  STL [R1+0x318], R38 ;  /* 0x0003182601007387 */ /* 0x0007e20000100800 */
[----:B----4-:R-:W-:-:S03]  /*fcf0*/  FADD R36, R75, R36 ;  /* 0x000000244b247221 */ /* 0x010fc60000000000 */
[----:B------:R4:W-:Y:S01]  /*fd00*/  STL [R1+0x31c], R37 ;  /* 0x00031c2501007387 */ /* 0x0009e20000100800 */
[----:B-----5:R-:W-:-:S03]  /*fd10*/  FADD R35, R76, R35 ;  /* 0x000000234c237221 */ /* 0x020fc60000000000 */
[----:B------:R5:W-:Y:S01]  /*fd20*/  STL [R1+0x320], R36 ;  /* 0x0003202401007387 */ /* 0x000be20000100800 */
[----:B--2---:R-:W-:-:S03]  /*fd30*/  FADD R34, R77, R34 ;  /* 0x000000224d227221 */ /* 0x004fc60000000000 */
        /* <DEDUP_REMOVED lines=22> */
[----:B0-----:R-:W2:Y:S01]  /*fea0*/  LDL.LU R52, [R1+0x35c] ;  /* 0x00035c0001347983 */ /* 0x001ea20000300800 */
[----:B------:R-:W-:-:S03]  /*feb0*/  FADD R2, R89, R2 ;  /* 0x0000000259027221 */ /* 0x000fc60000000000 */
[----:B------:R0:W-:Y:S04]  /*fec0*/  STL [R1+0x350], R24 ;  /* 0x0003501801007387 */ /* 0x0001e80000100800 */
[----:B-1----:R-:W2:Y:S04]  /*fed0*/  LDL.LU R51, [R1+0x360] ;  /* 0x0003600001337983 */ /* 0x002ea80000300800 */
        /* <DEDUP_REMOVED lines=181> */
[----:B------:R-:W-:Y:S01]  /*10a30*/  FADD R0, R150, R0 ;  /* 0x0000000096007221 */ /* 0x000fe20000000000 */
[----:B------:R-:W-:-:S05]  /*10a40*/  FADD R2, R2, R151 ;  /* 0x0000009702027221 */ /* 0x000fca0000000000 */
[----:B------:R0:W-:Y:S04]  /*10a50*/  STL [R1+0x450], R2 ;  /* 0x0004500201007387 */ /* 0x0001e80000100800 */
[----:B------:R0:W-:Y:S04]  /*10a60*/  STL [R1+0x448], R24 ;  /* 0x0004481801007387 */ /* 0x0001e80000100800 */
[----:B------:R0:W-:Y:S02]  /*10a70*/  STL [R1+0x44c], R0 ;  /* 0x00044c0001007387 */ /* 0x0001e40000100800 */
.L_x_32:
[----:B0-----:R-:W0:Y:S02]  /*10a80*/  LDC R0, c[0x0][0x28c] ;  /* 0x0000a300ff007b82 */ /* 0x001e240000000800 */
[----:B0-----:R-:W-:-:S13]  /*10a90*/  ISETP.GE.AND P0, PT, R0, 0x1, PT ;  /* 0x000000010000780c */ /* 0x001fda0003f06270 */
[----:B------:R-:W-:Y:S05]  /*10aa0*/  @!P0 BRA `(.L_x_33) ;  /* 0x0000000000648947 */ /* 0x000fea0003800000 */
[----:B------:R-:W-:-:S06]  /*10ab0*/  UISETP.NE.AND UP0, UPT, UR22, 0x3, UPT ;  /* 0x000000031600788c */ /* 0x000fcc000bf05270 */
[----:B------:R-:W-:-:S13]  /*10ac0*/  PLOP3.LUT P0, PT, PT, PT, UP0, 0x80, 0x0 ;  /* 0x000000000000781c */ /* 0x000fda0003f0f008 */
[----:B------:R-:W-:Y:S05]  /*10ad0*/  @!P0 BRA `(.L_x_34) ;  /* 0x0000000000048947 */ /* 0x000fea0003800000 */
[----:B------:R-:W-:Y:S01]  /*10ae0*/  BPT.TRAP 0x1 ;  /* 0x000000040000795c */ /* 0x000fe20000300000 */
.L_x_34:
[----:B------:R-:W2:Y:S01]  /*10af0*/  LDL R0, [R1+0x454] ;  /* 0x0004540001007983 */ /* 0x000ea20000100800 */
[----:B------:R-:W-:Y:S01]  /*10b00*/  BSSY B0, `(.L_x_35) ;  /* 0x000000f000007945 */ /* 0x000fe20003800000 */
[----:B--2---:R-:W-:-:S13]  /*10b10*/  ISETP.NE.AND P0, PT, R0, RZ, PT ;  /* 0x000000ff0000720c */ /* 0x004fda0003f05270 */
[----:B------:R-:W-:Y:S05]  /*10b20*/  @!P0 BRA `(.L_x_36) ;  /* 0x0000000000308947 */ /* 0x000fea0003800000 */
[----:B------:R-:W2:Y:S01]  /*10b30*/  LDL R2, [R1+0x458] ;  /* 0x0004580001027983 */ /* 0x000ea20000100800 */
[----:B------:R-:W-:-:S04]  /*10b40*/  UISETP.LT.AND UP0, UPT, UR9, 0x1, UPT ;  /* 0x000000010900788c */ /* 0x000fc8000bf01270 */
[----:B------:R-:W-:-:S04]  /*10b50*/  USEL UR8, UR9, 0x1, UP0 ;  /* 0x0000000109087887 */ /* 0x000fc80008000000 */
[----:B------:R-:W-:-:S04]  /*10b60*/  UIADD3 UR8, UR5, UR9, -UR8 ;  /* 0x0000000905087290 */ /* 0x000fc8000fffe808 */
[----:B------:R-:W-:-:S04]  /*10b70*/  UIMAD.WIDE.U32 UR6, UR8, -0x55555555, URZ ;  /* 0xaaaaaaab080678a5 */ /* 0x000fc8000f8e003f */
[----:B------:R-:W-:-:S04]  /*10b80*/  USHF.R.U32.HI UR6, URZ, 0x1, UR7 ;  /* 0x000000013f067899 */ /* 0x000fc80008011607 */
[----:B------:R-:W-:-:S04]  /*10b90*/  UIMAD UR8, UR6, -0x3, UR8 ;  /* 0xfffffffd060878a4 */ /* 0x000fc8000f8e0208 */
[----:B------:R-:W-:-:S04]  /*10ba0*/  ULEA UR8, UR8, UR11, 0x3 ;  /* 0x0000000b08087291 */ /* 0x000fc8000f8e183f */
[----:B------:R-:W-:-:S06]  /*10bb0*/  UIADD3 UR8, UR8, 0x18, URZ ;  /* 0x0000001808087890 */ /* 0x000fcc000fffe03f */
[----:B------:R-:W-:-:S05]  /*10bc0*/  IMAD.U32 R0, RZ, RZ, UR8 ;  /* 0x00000008ff007e24 */ /* 0x000fca000f8e00ff */
[----:B--2---:R-:W-:-:S04]  /*10bd0*/  PRMT R0, R2, 0x654, R0 ;  /* 0x0000065402007816 */ /* 0x004fc80000000000 */
[----:B------:R0:W-:Y:S03]  /*10be0*/  SYNCS.ARRIVE.TRANS64.RED.A1T0 RZ, [R0+URZ], RZ ;  /* 0x000000ff00ff79a7 */ /* 0x0001e6000810043f */
.L_x_36:
[----:B------:R-:W-:Y:S05]  /*10bf0*/  BSYNC B0 ;  /* 0x0000000000007941 */ /* 0x000fea0003800000 */
.L_x_35:
[----:B------:R-:W-:-:S06]  /*10c00*/  UISETP.GT.U32.AND UP0, UPT, UR13, 0x1, UPT ;  /* 0x000000010d00788c */ /* 0x000fcc000bf04070 */
[----:B------:R-:W-:-:S13]  /*10c10*/  PLOP3.LUT P0, PT, PT, PT, UP0, 0x80, 0x0 ;  /* 0x000000000000781c */ /* 0x000fda0003f0f008 */
[----:B------:R-:W-:Y:S05]  /*10c20*/  @P0 BRA `(.L_x_33) ;  /* 0x0000000000040947 */ /* 0x000fea0003800000 */
[----:B------:R-:W-:Y:S01]  /*10c30*/  BPT.TRAP 0x1 ;  /* 0x000000040000795c */ /* 0x000fe20000300000 */
.L_x_33:
[----:B------:R-:W2:Y:S01]  /*10c40*/  LDL.LU R27, [R1+0x468] ;  /* 0x00046800011b7983 */ /* 0x000ea20000300800 */
[----:B------:R-:W3:Y:S01]  /*10c50*/  LDC R24, c[0x0][0x288] ;  /* 0x0000a200ff187b82 */ /* 0x000ee20000000800 */
[----:B------:R-:W4:Y:S01]  /*10c60*/  S2R R26, SR_TID.X ;  /* 0x00000000001a7919 */ /* 0x000f220000002100 */
[----:B------:R-:W-:Y:S01]  /*10c70*/  UIADD3 UR8, UR9, UR5, URZ ;  /* 0x0000000509087290 */ /* 0x000fe2000fffe03f */
[----:B------:R-:W-:Y:S01]  /*10c80*/  ULDC UR6, c[0x0][0x284] ;  /* 0x0000a10000067ab9 */ /* 0x000fe20000000800 */
[----:B------:R-:W0:Y:S01]  /*10c90*/  LDL.LU R25, [R1+0x464] ;  /* 0x0004640001197983 */ /* 0x000e220000300800 */
[----:B------:R-:W-:Y:S01]  /*10ca0*/  USHF.R.S32.HI UR11, URZ, 0x1f, UR10 ;  /* 0x0000001f3f0b7899 */ /* 0x000fe2000801140a */
[----:B------:R-:W-:Y:S01]  /*10cb0*/  IMAD.MOV.U32 R40, RZ, RZ, -0x1 ;  /* 0xffffffffff287424 */ /* 0x000fe200078e00ff */
[----:B------:R-:W-:Y:S01]  /*10cc0*/  UISETP.GT.U32.AND UP0, UPT, UR8, 0x2, UPT ;  /* 0x000000020800788c */ /* 0x000fe2000bf04070 */
[----:B------:R-:W-:Y:S01]  /*10cd0*/  ULDC.64 UR16, c[0x0][0x5d0] ;  /* 0x0001740000107ab9 */ /* 0x000fe20000000a00 */
[----:B------:R-:W-:-:S02]  /*10ce0*/  UISETP.GE.U32.AND UP1, UPT, UR9, 0x3, UPT ;  /* 0x000000030900788c */ /* 0x000fc4000bf26070 */
[----:B------:R-:W-:Y:S02]  /*10cf0*/  UIMAD UR5, UR11, UR16, URZ ;  /* 0x000000100b0572a4 */ /* 0x000fe4000f8e023f */
[----:B------:R-:W-:Y:S01]  /*10d00*/  UISETP.LT.U32.AND UP0, UPT, UR9, 0x3, UP0 ;  /* 0x000000030900788c */ /* 0x000fe20008701070 */
[C---:B----4-:R-:W-:Y:S01]  /*10d10*/  LOP3.LUT R2, R26.reuse, 0x3, RZ, 0xc0, !PT ;  /* 0x000000031a027812 */ /* 0x050fe200078ec0ff */
[----:B------:R-:W-:Y:S01]  /*10d20*/  IMAD.SHL.U32 R32, R26, 0x2, RZ ;  /* 0x000000021a207824 */ /* 0x000fe200078e00ff */
[----:B------:R-:W-:-:S03]  /*10d30*/  SHF.R.U32.HI R34, RZ, 0x7, R26 ;  /* 0x00000007ff227819 */ /* 0x000fc6000001161a */
[----:B---3--:R-:W-:Y:S01]  /*10d40*/  IMAD R2, R2, -0x2, R24 ;  /* 0xfffffffe02027824 */ /* 0x008fe200078e0218 */
[----:B------:R-:W-:Y:S02]  /*10d50*/  LOP3.LUT R34, R34, 0x1, RZ, 0xc0, !PT ;  /* 0x0000000122227812 */ /* 0x000fe400078ec0ff */
[----:B------:R-:W-:-:S03]  /*10d60*/  LOP3.LUT R32, R32, 0x6, RZ, 0xc0, !PT ;  /* 0x0000000620207812 */ /* 0x000fc600078ec0ff */
[----:B------:R-:W-:Y:S02]  /*10d70*/  IMAD.SHL.U32 R35, R34, 0x40, RZ ;  /* 0x0000004022237824 */ /* 0x000fe400078e00ff */
[----:B--2---:R-:W-:-:S04]  /*10d80*/  IMAD.WIDE R36, R27, 0x100, RZ ;  /* 0x000001001b247825 */ /* 0x004fc800078e02ff */
[----:B0-----:R-:W-:Y:S01]  /*10d90*/  IMAD.SHL.U32 R0, R25, 0x100, RZ ;  /* 0x0000010019007824 */ /* 0x001fe200078e00ff */
[----:B------:R-:W-:-:S04]  /*10da0*/  PRMT R32, R32, 0x6540, R25 ;  /* 0x0000654020207816 */ /* 0x000fc80000000019 */
[----:B------:R-:W-:Y:S01]  /*10db0*/  ISETP.GE.AND P0, PT, R0, R24, PT ;  /* 0x000000180000720c */ /* 0x000fe20003f06270 */
[----:B------:R-:W-:Y:S01]  /*10dc0*/  IMAD.IADD R0, R2, 0x1, -R0 ;  /* 0x0000000102007824 */ /* 0x000fe200078e0a00 */
[----:B------:R-:W-:Y:S02]  /*10dd0*/  SHF.R.U32.HI R2, RZ, 0x2, R26 ;  /* 0x00000002ff027819 */ /* 0x000fe4000001161a */
[----:B------:R-:W-:Y:S01]  /*10de0*/  LOP3.LUT R24, R26, 0x60, RZ, 0xc0, !PT ;  /* 0x000000601a187812 */ /* 0x000fe200078ec0ff */
[----:B------:R-:W-:Y:S01]  /*10df0*/  IMAD.U32 R26, RZ, RZ, UR16 ;  /* 0x00000010ff1a7e24 */ /* 0x000fe2000f8e00ff */
[----:B------:R-:W-:Y:S02]  /*10e00*/  LOP3.LUT R2, R2, 0x7, RZ, 0xc0, !PT ;  /* 0x0000000702027812 */ /* 0x000fe400078ec0ff */
[----:B------:R-:W-:Y:S02]  /*10e10*/  SHF.R.U32.HI R24, RZ, 0x1, R24 ;  /* 0x00000001ff187819 */ /* 0x000fe40000011618 */
[----:B------:R-:W-:-:S02]  /*10e20*/  LOP3.LUT R35, R35, 0x40, R2, 0xe2, !PT ;  /* 0x0000004023237812 */ /* 0x000fc400078ee202 */
[----:B------:R-:W-:Y:S02]  /*10e30*/  IADD3 R2, RZ, -R24, -R2 ;  /* 0x80000018ff027210 */ /* 0x000fe40007ffe802 */
[----:B------:R-:W-:Y:S02]  /*10e40*/  SHF.R.S32.HI R33, RZ, 0x1f, R32 ;  /* 0x0000001fff217819 */ /* 0x000fe40000011420 */
[----:B------:R-:W-:Y:S01]  /*10e50*/  LOP3.LUT R35, R36, R35, R24, 0xfe, !PT ;  /* 0x0000002324237212 */ /* 0x000fe200078efe18 */
[----:B------:R-:W-:Y:S02]  /*10e60*/  IMAD R34, R34, -0x40, R2 ;  /* 0xffffffc022227824 */ /* 0x000fe400078e0202 */
[----:B------:R-:W-:Y:S02]  /*10e70*/  IMAD.SHL.U32 R2, R27, 0x100, RZ ;  /* 0x000001001b027824 */ /* 0x000fe400078e00ff */
[----:B------:R-:W-:-:S03]  /*10e80*/  IMAD.WIDE.U32 R26, R26, UR10, R32 ;  /* 0x0000000a1a1a7c25 */ /* 0x000fc6000f8e0020 */
[C---:B------:R-:W-:Y:S02]  /*10e90*/  IADD3 R34, -R2.reuse, UR6, R34 ;  /* 0x0000000602227c10 */ /* 0x040fe4000fffe122 */
[----:B------:R-:W-:Y:S01]  /*10ea0*/  ISETP.GE.OR P0, PT, R2, UR6, P0 ;  /* 0x0000000602007c0c */ /* 0x000fe20008706670 */
[----:B------:R-:W-:-:S04]  /*10eb0*/  UIMAD.WIDE.U32 UR6, UR8, -0x55555555, URZ ;  /* 0xaaaaaaab080678a5 */ /* 0x000fc8000f8e003f */
[----:B------:R-:W-:Y:S02]  /*10ec0*/  USHF.R.U32.HI UR6, URZ, 0x1, UR7 ;  /* 0x000000013f067899 */ /* 0x000fe40008011607 */
[----:B------:R-:W-:Y:S02]  /*10ed0*/  UIMAD UR7, UR10, UR17, UR5 ;  /* 0x000000110a0772a4 */ /* 0x000fe4000f8e0205 */
[----:B------:R-:W-:-:S04]  /*10ee0*/  USEL UR5, URZ, 0x1, !UP0 ;  /* 0x000000013f057887 */ /* 0x000fc8000c000000 */
[----:B------:R-:W-:Y:S01]  /*10ef0*/  ULOP3.LUT UR4, UR4, UR5, URZ, 0x3c, !UPT ;  /* 0x0000000504047292 */ /* 0x000fe2000f8e3c3f */
[----:B------:R-:W-:Y:S01]  /*10f00*/  VIADD R27, R27, UR7 ;  /* 0x000000071b1b7c36 */ /* 0x000fe20008000000 */
[----:B------:R-:W-:Y:S02]  /*10f10*/  UIMAD UR5, UR6, -0x3, UR8 ;  /* 0xfffffffd060578a4 */ /* 0x000fe4000f8e0208 */
[----:B------:R-:W-:Y:S01]  /*10f20*/  @UP1 ULOP3.LUT UR4, UR4, 0x1, UR6, 0x78, !UPT ;  /* 0x0000000104041892 */ /* 0x000fe2000f8e7806 */
[----:B------:R-:W-:Y:S11]  /*10f30*/  @P0 BRA `(.L_x_37) ;  /* 0x0000012400b40947 */ /* 0x000ff60003800000 */
[----:B------:R-:W0:Y:S01]  /*10f40*/  LDC.64 R28, c[0x0][0x5c8] ;  /* 0x00017200ff1c7b82 */ /* 0x000e220000000a00 */
[----:B------:R-:W-:Y:S01]  /*10f50*/  ULDC.64 UR6, c[0x0][0x5c0] ;  /* 0x0001700000067ab9 */ /* 0x000fe20000000a00 */
[----:B------:R-:W-:Y:S01]  /*10f60*/  BSSY B0, `(.L_x_37) ;  /* 0x000126a000007945 */ /* 0x000fe20003800000 */
[-C--:B0-----:R-:W-:Y:S01]  /*10f70*/  IMAD R2, R37, R28.reuse, RZ ;  /* 0x0000001c25027224 */ /* 0x081fe200078e02ff */
[----:B------:R-:W-:Y:S01]  /*10f80*/  SHF.L.U64.HI R38, R28, 0x3, R29 ;  /* 0x000000031c267819 */ /* 0x000fe2000001021d */
[----:B------:R-:W-:-:S04]  /*10f90*/  IMAD.WIDE.U32 R26, R35, R28, R26 ;  /* 0x0000001c231a7225 */ /* 0x000fc800078e001a */
[----:B------:R-:W-:Y:S01]  /*10fa0*/  IMAD R2, R35, R29, R2 ;  /* 0x0000001d23027224 */ /* 0x000fe200078e0202 */
[C---:B------:R-:W-:Y:S01]  /*10fb0*/  LEA R30, P2, R28.reuse, R26, 0x7 ;  /* 0x0000001a1c1e7211 */ /* 0x040fe200078438ff */
[----:B------:R-:W-:Y:S01]  /*10fc0*/  IMAD.SHL.U32 R25, R28, 0x8, RZ ;  /* 0x000000081c197824 */ /* 0x000fe200078e00ff */
[----:B------:R-:W-:Y:S01]  /*10fd0*/  IADD3 R24, P5, R26, UR6, RZ ;  /* 0x000000061a187c10 */ /* 0x000fe2000ffbe0ff */
[----:B------:R-:W-:-:S03]  /*10fe0*/  IMAD.IADD R2, R27, 0x1, R2 ;  /* 0x000000011b027824 */ /* 0x000fc600078e0202 */
[----:B------:R-:W-:Y:S02]  /*10ff0*/  IADD3 R26, P0, P1, R26, UR6, R25 ;  /* 0x000000061a1a7c10 */ /* 0x000fe4000f91e019 */
[----:B------:R-:W-:Y:S02]  /*11000*/  LEA.HI.X R31, R28, R2, R29, 0x7, P2 ;  /* 0x000000021c1f7211 */ /* 0x000fe400010f3c1d */
[----:B------:R-:W-:Y:S02]  /*11010*/  IADD3 R28, P2, P3, R30, UR6, R25 ;  /* 0x000000061e1c7c10 */ /* 0x000fe4000fb5e019 */
[----:B------:R-:W-:Y:S02]  /*11020*/  IADD3.X R25, R2, UR7, RZ, P5, !PT ;  /* 0x0000000702197c10 */ /* 0x000fe4000affe4ff */
[----:B------:R-:W-:Y:S02]  /*11030*/  FSETP.NEU.AND P5, PT, RZ, UR21, PT ;  /* 0x00000015ff007c0b */ /* 0x000fe4000bfad000 */
[----:B------:R-:W-:-:S02]  /*11040*/  IADD3 R30, P6, R30, UR6, RZ ;  /* 0x000000061e1e7c10 */ /* 0x000fc4000ffde0ff */
[C-C-:B------:R-:W-:Y:S02]  /*11050*/  IADD3.X R29, R31.reuse, UR7, R38.reuse, P2, P3 ;  /* 0x000000071f1d7c10 */ /* 0x140fe400097e6426 */
[----:B------:R-:W-:Y:S02]  /*11060*/  IADD3.X R27, R2, UR7, R38, P0, P1 ;  /* 0x00000007021b7c10 */ /* 0x000fe400087e2426 */
[----:B------:R-:W-:-:S05]  /*11070*/  IADD3.X R31, R31, UR7, RZ, P6, !PT ;  /* 0x000000071f1f7c10 */ /* 0x000fca000b7fe4ff */
[----:B------:R-:W-:Y:S05]  /*11080*/  @!P5 BRA `(.L_x_38) ;  /* 0x000000d800f8d947 */ /* 0x000fea0003800000 */
[----:B------:R-:W-:Y:S01]  /*11090*/  ULDC.64 UR6, c[0x0][0x5b8] ;  /* 0x00016e0000067ab9 */ /* 0x000fe20000000a00 */
[----:B------:R-:W-:Y:S01]  /*110a0*/  BSSY B1, `(.L_x_39) ;  /* 0x0000013000017945 */ /* 0x000fe20003800000 */
[----:B------:R-:W-:Y:S01]  /*110b0*/  IMAD.U32 R2, RZ, RZ, UR6 ;  /* 0x00000006ff027e24 */ /* 0x000fe2000f8e00ff */
[----:B------:R-:W-:-:S03]  /*110c0*/  UIMAD UR6, UR11, UR6, URZ ;  /* 0x000000060b0672a4 */ /* 0x000fc6000f8e023f */
[----:B------:R-:W-:Y:S01]  /*110d0*/  IMAD.WIDE.U32 R32, R2, UR10, R32 ;  /* 0x0000000a02207c25 */ /* 0x000fe2000f8e0020 */
[----:B------:R-:W-:-:S03]  /*110e0*/  UIMAD UR6, UR10, UR7, UR6 ;  /* 0x000000070a0672a4 */ /* 0x000fc6000f8e0206 */
[----:B------:R-:W-:Y:S01]  /*110f0*/  IMAD.MOV.U32 R38, RZ, RZ, R32 ;  /* 0x000000ffff267224 */ /* 0x000fe200078e0020 */
[----:B------:R-:W-:Y:S02]  /*11100*/  ULDC.64 UR10, c[0x0][0x5a8] ;  /* 0x00016a00000a7ab9 */ /* 0x000fe40000000a00 */
[----:B------:R-:W-:Y:S01]  /*11110*/  VIADD R39, R33, UR6 ;  /* 0x0000000621277c36 */ /* 0x000fe20008000000 */
[----:B------:R-:W-:Y:S02]  /*11120*/  ULDC.64 UR6, c[0x0][0x5b0] ;  /* 0x00016c0000067ab9 */ /* 0x000fe40000000a00 */
[----:B------:R-:W-:Y:S02]  /*11130*/  IMAD R2, R37, UR6, RZ ;  /* 0x0000000625027c24 */ /* 0x000fe4000f8e02ff */
[----:B------:R-:W-:-:S04]  /*11140*/  IMAD.WIDE.U32 R32, R35, UR6, R38 ;  /* 0x0000000623207c25 */ /* 0x000fc8000f8e0026 */
[----:B------:R-:W-:Y:S01]  /*11150*/  IMAD R2, R35, UR7, R2 ;  /* 0x0000000723027c24 */ /* 0x000fe2000f8e0202 */
[----:B------:R-:W-:-:S04]  /*11160*/  IADD3 R32, P0, R32, UR10, RZ ;  /* 0x0000000a20207c10 */ /* 0x000fc8000ff1e0ff */
[--C-:B------:R-:W-:Y:S02]  /*11170*/  IADD3.X R33, R33, UR11, R2.reuse, P0, !PT ;  /* 0x0000000b21217c10 */ /* 0x100fe400087fe402 */
[----:B------:R-:W-:Y:S02]  /*11180*/  ISETP.GE.AND P0, PT, R34, 0x1, PT ;  /* 0x000000012200780c */ /* 0x000fe40003f06270 */
[----:B------:R-:W-:Y:S02]  /*11190*/  PRMT R2, RZ, 0x7610, R2 ;  /* 0x00007610ff027816 */ /* 0x000fe40000000002 */
[----:B------:R-:W-:-:S13]  /*111a0*/  ISETP.LT.OR P1, PT, R0, 0x1, !P0 ;  /* 0x000000010000780c */ /* 0x000fda0004721670 */
[----:B------:R-:W-:Y:S05]  /*111b0*/  @P1 BRA `(.L_x_40) ;  /* 0x0000000000041947 */ /* 0x000fea0003800000 */
[----:B------:R0:W5:Y:S02]  /*111c0*/  LDG.E.U8 R2, desc[UR14][R32.64] ;  /* 0x0000000e20027981 */ /* 0x000164000c1e1100 */
.L_x_40:
[----:B------:R-:W-:Y:S05]  /*111d0*/  BSYNC B1 ;  /* 0x0000000000017941 */ /* 0x000fea0003800000 */
.L_x_39:
[----:B-----5:R-:W-:Y:S01]  /*111e0*/  LOP3.LUT R2, R2, 0xff, RZ, 0xc0, !PT ;  /* 0x000000ff02027812 */ /* 0x020fe200078ec0ff */
[----:B------:R-:W-:Y:S03]  /*111f0*/  BSSY B1, `(.L_x_41) ;  /* 0x000000b000017945 */ /* 0x000fe60003800000 */
[----:B------:R-:W-:-:S05]  /*11200*/  F2FP.F16.E5M2.UNPACK_B R2, R2 ;  /* 0x00000002ff02723e */ /* 0x000fca00020004ff */
[----:B------:R-:W-:-:S05]  /*11210*/  HADD2.F32 R2, -RZ, R2.H0_H0 ;  /* 0x20000002ff027230 */ /* 0x000fca0000004100 */
[----:B------:R-:W-:-:S04]  /*11220*/  FMUL R2, R2, UR21 ;  /* 0x0000001502027c20 */ /* 0x000fc80008400000 */
[--C-:B------:R-:W-:Y:S01]  /*11230*/  FFMA R3, R3, UR20, R2.reuse ;  /* 0x0000001403037c23 */ /* 0x100fe20008000002 */
[----:B------:R-:W-:-:S04]  /*11240*/  PRMT R2, RZ, 0x7610, R2 ;  /* 0x00007610ff027816 */ /* 0x000fc80000000002 */
[----:B------:R-:W-:-:S05]  /*11250*/  F2FP.SATFINITE.E5M2.F32.PACK_AB_MERGE_C R3, RZ, R3, RZ ;  /* 0x00000003ff03723e */ /* 0x000fca00048060ff */
[----:B------:R2:W-:Y:S01]  /*11260*/  @!P1 STG.E.U8 desc[UR14][R24.64], R3 ;  /* 0x0000000318009986 */ /* 0x0005e2000c10110e */
[----:B------:R-:W-:-:S13]  /*11270*/  ISETP.LT.OR P1, PT, R0, 0x2, !P0 ;  /* 0x000000020000780c */ /* 0x000fda0004721670 */
[----:B--2---:R-:W-:Y:S05]  /*11280*/  @P1 BRA `(.L_x_42) ;  /* 0x0000000000041947 */ /* 0x004fea0003800000 */
[----:B------:R2:W5:Y:S02]  /*11290*/  LDG.E.U8 R2, desc[UR14][R32.64+0x1] ;  /* 0x0000010e20027981 */ /* 0x000564000c1e1100 */
.L_x_42:
[----:B------:R-:W-:Y:S05]  /*112a0*/  BSYNC B1 ;  /* 0x0000000000017941 */ /* 0x000fea0003800000 */
.L_x_41:
[----:B-----5:R-:W-:Y:S01]  /*112b0*/  LOP3.LUT R2, R2, 0xff, RZ, 0xc0, !PT ;  /* 0x000000ff02027812 */ /* 0x020fe200078ec0ff */
[----:B------:R-:W-:Y:S03]  /*112c0*/  BSSY B1, `(.L_x_43) ;  /* 0x0000013000017945 */ /* 0x000fe60003800000 */
[----:B------:R-:W-:-:S05]  /*112d0*/  F2FP.F16.E5M2.UNPACK_B R2, R2 ;  /* 0x00000002ff02723e */ /* 0x000fca00020004ff */
[----:B------:R-:W-:-:S05]  /*112e0*/  HADD2.F32 R2, -RZ, R2.H0_H0 ;  /* 0x20000002ff027230 */ /* 0x000fca0000004100 */
[----:B------:R-:W-:-:S04]  /*112f0*/  FMUL R2, R2, UR21 ;  /* 0x0000001502027c20 */ /* 0x000fc80008400000 */
[----:B------:R-:W-:-:S05]  /*11300*/  FFMA R4, R4, UR20, R2 ;  /* 0x0000001404047c23 */ /* 0x000fca0008000002 */
[----:B------:R-:W-:-:S05]  /*11310*/  F2FP.SATFINITE.E5M2.F32.PACK_AB_MERGE_C R4, RZ, R4, RZ ;  /* 0x00000004ff04723e */ /* 0x000fca00048060ff */
[----:B------:R3:W-:Y:S01]  /*11320*/  @!P1 STG.E.U8 desc[UR14][R24.64+0x1], R4 ;  /* 0x0000010418009986 */ /* 0x0007e2000c10110e */
[----:B------:R-:W-:-:S05]  /*11330*/  IADD3 R2, P1, R35, 0x8, RZ ;  /* 0x0000000823027810 */ /* 0x000fca0007f3e0ff */
[----:B------:R-:W-:-:S04]  /*11340*/  IMAD.X R3, RZ, RZ, R37, P1 ;  /* 0x000000ffff037224 */ /* 0x000fc800008e0625 */
[----:B------:R-:W-:-:S04]  /*11350*/  IMAD R3, R3, UR6, RZ ;  /* 0x0000000603037c24 */ /* 0x000fc8000f8e02ff */
[C---:B---3--:R-:W-:Y:S02]  /*11360*/  IMAD R4, R2.reuse, UR7, R3 ;  /* 0x0000000702047c24 */ /* 0x048fe4000f8e0203 */
[----:B------:R-:W-:-:S03]  /*11370*/  IMAD.WIDE.U32 R2, R2, UR6, R38 ;  /* 0x0000000602027c25 */ /* 0x000fc6000f8e0026 */
[----:B------:R-:W-:-:S04]  /*11380*/  IADD3 R2, P1, R2, UR10, RZ ;  /* 0x0000000a02027c10 */ /* 0x000fc8000ff3e0ff */
[--C-:B------:R-:W-:Y:S02]  /*11390*/  IADD3.X R3, R3, UR11, R4.reuse, P1, !PT ;  /* 0x0000000b03037c10 */ /* 0x100fe40008ffe404 */
[----:B------:R-:W-:Y:S02]  /*113a0*/  ISETP.GE.AND P1, PT, R34, 0x9, PT ;  /* 0x000000092200780c */ /* 0x000fe40003f26270 */
[----:B------:R-:W-:Y:S02]  /*113b0*/  PRMT R4, RZ, 0x7610, R4 ;  /* 0x00007610ff047816 */ /* 0x000fe40000000004 */
[----:B------:R-:W-:-:S13]  /*113c0*/  ISETP.LT.OR P2, PT, R0, 0x1, !P1 ;  /* 0x000000010000780c */ /* 0x000fda0004f41670 */
[----:B------:R-:W-:Y:S05]  /*113d0*/  @P2 BRA `(.L_x_44) ;  /* 0x0000000000042947 */ /* 0x000fea0003800000 */
[----:B------:R3:W5:Y:S02]  /*113e0*/  LDG.E.U8 R4, desc[UR14][R2.64] ;  /* 0x0000000e02047981 */ /* 0x000764000c1e1100 */
.L_x_44:
[----:B------:R-:W-:Y:S05]  /*113f0*/  BSYNC B1 ;  /* 0x0000000000017941 */ /* 0x000fea0003800000 */
.L_x_43:
        /* <DEDUP_REMOVED lines=10> */
[----:B----4-:R-:W-:Y:S05]  /*114a0*/  @P2 BRA `(.L_x_46) ;  /* 0x0000000000042947 */ /* 0x010fea0003800000 */
[----:B------:R4:W5:Y:S02]  /*114b0*/  LDG.E.U8 R4, desc[UR14][R2.64+0x1] ;  /* 0x0000010e02047981 */ /* 0x000964000c1e1100 */
.L_x_46:
[----:B------:R-:W-:Y:S05]  /*114c0*/  BSYNC B1 ;  /* 0x0000000000017941 */ /* 0x000fea0003800000 */
.L_x_45:
[----:B-----5:R-:W-:Y:S01]  /*114d0*/  LOP3.LUT R4, R4, 0xff, RZ, 0xc0, !PT ;  /* 0x000000ff04047812 */ /* 0x020fe200078ec0ff */
[----:B------:R-:W-:Y:S01]  /*114e0*/  BSSY B1, `(.L_x_47) ;  /* 0x000000b000017945 */ /* 0x000fe20003800000 */
[----:B------:R-:W-:Y:S02]  /*114f0*/  ISETP.LT.OR P3, PT, R0, 0x9, !P0 ;  /* 0x000000090000780c */ /* 0x000fe40004761670 */
[----:B------:R-:W-:-:S05]  /*11500*/  F2FP.F16.E5M2.UNPACK_B R4, R4 ;  /* 0x00000004ff04723e */ /* 0x000fca00020004ff */
[----:B------:R-:W-:-:S05]  /*11510*/  HADD2.F32 R4, -RZ, R4.H0_H0 ;  /* 0x20000004ff047230 */ /* 0x000fca0000004100 */
[----:B------:R-:W-:-:S04]  /*11520*/  FMUL R4, R4, UR21 ;  /* 0x0000001504047c20 */ /* 0x000fc80008400000 */
[--C-:B------:R-:W-:Y:S01]  /*11530*/  FFMA R6, R6, UR20, R4.reuse ;  /* 0x0000001406067c23 */ /* 0x100fe20008000004 */
[----:B------:R-:W-:-:S04]  /*11540*/  PRMT R4, RZ, 0x7610, R4 ;  /* 0x00007610ff047816 */ /* 0x000fc80000000004 */
[----:B------:R-:W-:-:S05]  /*11550*/  F2FP.SATFINITE.E5M2.F32.PACK_AB_MERGE_C R6, RZ, R6, RZ ;  /* 0x00000006ff06723e */ /* 0x000fca00048060ff */
[----:B------:R0:W-:Y:S01]  /*11560*/  @!P2 STG.E.U8 desc[UR14][R26.64+0x1], R6 ;  /* 0x000001061a00a986 */ /* 0x0001e2000c10110e */
[----:B------:R-:W-:Y:S05]  /*11570*/  @P3 BRA `(.L_x_48) ;  /* 0x0000000000043947 */ /* 0x000fea0003800000 */
[----:B------:R0:W5:Y:S02]  /*11580*/  LDG.E.U8 R4, desc[UR14][R32.64+0x8] ;  /* 0x0000080e20047981 */ /* 0x000164000c1e1100 */
.L_x_48:
[----:B------:R-:W-:Y:S05]  /*11590*/  BSYNC B1 ;  /* 0x0000000000017941 */ /* 0x000fea0003800000 */
.L_x_47:
        /* <DEDUP_REMOVED lines=12> */
.L_x_50:
[----:B------:R-:W-:Y:S05]  /*11660*/  BSYNC B1 ;  /* 0x0000000000017941 */ /* 0x000fea0003800000 */
.L_x_49:
        /* <DEDUP_REMOVED lines=12> */
.L_x_52:
[----:B------:R-:W-:Y:S05]  /*11730*/  BSYNC B1 ;  /* 0x0000000000017941 */ /* 0x000fea0003800000 */
.L_x_51:
        /* <DEDUP_REMOVED lines=12> */
.L_x_54:
[----:B------:R-:W-:Y:S05]  /*11800*/  BSYNC B1 ;  /* 0x0000000000017941 */ /* 0x000fea0003800000 */
.L_x_53:
        /* <DEDUP_REMOVED lines=12> */
.L_x_56:
[----:B------:R-:W-:Y:S05]  /*118d0*/  BSYNC B1 ;  /* 0x0000000000017941 */ /* 0x000fea0003800000 */
.L_x_55:
        /* <DEDUP_REMOVED lines=12> */
.L_x_58:
[----:B------:R-:W-:Y:S05]  /*119a0*/  BSYNC B1 ;  /* 0x0000000000017941 */ /* 0x000fea0003800000 */
.L_x_57:
        /* <DEDUP_REMOVED lines=12> */
.L_x_60:
[----:B------:R-:W-:Y:S05]  /*11a70*/  BSYNC B1 ;  /* 0x0000000000017941 */ /* 0x000fea0003800000 */
.L_x_59:
        /* <DEDUP_REMOVED lines=12> */
.L_x_62:
[----:B------:R-:W-:Y:S05]  /*11b40*/  BSYNC B1 ;  /* 0x0000000000017941 */ /* 0x000fea0003800000 */
.L_x_61:
        /* <DEDUP_REMOVED lines=12> */
.L_x_64:
[----:B------:R-:W-:Y:S05]  /*11c10*/  BSYNC B1 ;  /* 0x0000000000017941 */ /* 0x000fea0003800000 */
.L_x_63:
        /* <DEDUP_REMOVED lines=12> */
.L_x_66:
[----:B------:R-:W-:Y:S05]  /*11ce0*/  BSYNC B1 ;  /* 0x0000000000017941 */ /* 0x000fea0003800000 */
.L_x_65:
        /* <DEDUP_REMOVED lines=12> */
.L_x_68:
[----:B------:R-:W-:Y:S05]  /*11db0*/  BSYNC B1 ;  /* 0x0000000000017941 */ /* 0x000fea0003800000 */
.L_x_67:
        /* <DEDUP_REMOVED lines=12> */
.L_x_70:
[----:B------:R-:W-:Y:S05]  /*11e80*/  BSYNC B1 ;  /* 0x0000000000017941 */ /* 0x000fea0003800000 */
.L_x_69:
        /* <DEDUP_REMOVED lines=12> */
.L_x_72:
[----:B------:R-:W-:Y:S05]  /*11f50*/  BSYNC B1 ;  /* 0x0000000000017941 */ /* 0x000fea0003800000 */
.L_x_71:
        /* <DEDUP_REMOVED lines=12> */
.L_x_74:
[----:B------:R-:W-:Y:S05]  /*12020*/  BSYNC B1 ;  /* 0x0000000000017941 */ /* 0x000fea0003800000 */
.L_x_73:
        /* <DEDUP_REMOVED lines=12> */
.L_x_76:
[----:B------:R-:W-:Y:S05]  /*120f0*/  BSYNC B1 ;  /* 0x0000000000017941 */ /* 0x000fea0003800000 */
.L_x_75:
        /* <DEDUP_REMOVED lines=12> */
.L_x_78:
[----:B------:R-:W-:Y:S05]  /*121c0*/  BSYNC B1 ;  /* 0x0000000000017941 */ /* 0x000fea0003800000 */
.L_x_77:
        /* <DEDUP_REMOVED lines=12> */
.L_x_80:
[----:B------:R-:W-:Y:S05]  /*12290*/  BSYNC B1 ;  /* 0x0000000000017941 */ /* 0x000fea0003800000 */
.L_x_79:
        /* <DEDUP_REMOVED lines=12> */
.L_x_82:
[----:B------:R-:W-:Y:S05]  /*12360*/  BSYNC B1 ;  /* 0x0000000000017941 */ /* 0x000fea0003800000 */
.L_x_81:
        /* <DEDUP_REMOVED lines=12> */
.L_x_84:
[----:B------:R-:W-:Y:S05]  /*12430*/  BSYNC B1 ;  /* 0x0000000000017941 */ /* 0x000fea0003800000 */
.L_x_83:
        /* <DEDUP_REMOVED lines=12> */
.L_x_86:
[----:B------:R-:W-:Y:S05]  /*12500*/  BSYNC B1 ;  /* 0x0000000000017941 */ /* 0x000fea0003800000 */
.L_x_85:
        /* <DEDUP_REMOVED lines=12> */
.L_x_88:
[----:B------:R-:W-:Y:S05]  /*125d0*/  BSYNC B1 ;  /* 0x0000000000017941 */ /* 0x000fea0003800000 */
.L_x_87:
        /* <DEDUP_REMOVED lines=12> */
.L_x_90:
[----:B------:R-:W-:Y:S05]  /*126a0*/  BSYNC B1 ;  /* 0x0000000000017941 */ /* 0x000fea0003800000 */
.L_x_89:
        /* <DEDUP_REMOVED lines=12> */
.L_x_92:
[----:B------:R-:W-:Y:S05]  /*12770*/  BSYNC B1 ;  /* 0x0000000000017941 */ /* 0x000fea0003800000 */
.L_x_91:
        /* <DEDUP_REMOVED lines=12> */
.L_x_94:
[----:B------:R-:W-:Y:S05]  /*12840*/  BSYNC B1 ;  /* 0x0000000000017941 */ /* 0x000fea0003800000 */
.L_x_93:
        /* <DEDUP_REMOVED lines=12> */
.L_x_96:
[----:B------:R-:W-:Y:S05]  /*12910*/  BSYNC B1 ;  /* 0x0000000000017941 */ /* 0x000fea0003800000 */
.L_x_95:
        /* <DEDUP_REMOVED lines=12> */
.L_x_98:
[----:B------:R-:W-:Y:S05]  /*129e0*/  BSYNC B1 ;  /* 0x0000000000017941 */ /* 0x000fea0003800000 */
.L_x_97:
        /* <DEDUP_REMOVED lines=12> */
.L_x_100:
[----:B------:R-:W-:Y:S05]  /*12ab0*/  BSYNC B1 ;  /* 0x0000000000017941 */ /* 0x000fea0003800000 */
.L_x_99:
        /* <DEDUP_REMOVED lines=12> */
.L_x_102:
[----:B------:R-:W-:Y:S05]  /*12b80*/  BSYNC B1 ;  /* 0x0000000000017941 */ /* 0x000fea0003800000 */
.L_x_101:
        /* <DEDUP_REMOVED lines=12> */
.L_x_104:
[----:B------:R-:W-:Y:S05]  /*12c50*/  BSYNC B1 ;  /* 0x0000000000017941 */ /* 0x000fea0003800000 */
.L_x_103:
        /* <DEDUP_REMOVED lines=12> */
.L_x_106:
[----:B------:R-:W-:Y:S05]  /*12d20*/  BSYNC B1 ;  /* 0x0000000000017941 */ /* 0x000fea0003800000 */
.L_x_105:
        /* <DEDUP_REMOVED lines=12> */
.L_x_108:
[----:B------:R-:W-:Y:S05]  /*12df0*/  BSYNC B1 ;  /* 0x0000000000017941 */ /* 0x000fea0003800000 */
.L_x_107:
        /* <DEDUP_REMOVED lines=12> */
.L_x_110:
[----:B------:R-:W-:Y:S05]  /*12ec0*/  BSYNC B1 ;  /* 0x0000000000017941 */ /* 0x000fea0003800000 */
.L_x_109:
        /* <DEDUP_REMOVED lines=12> */
.L_x_112:
[----:B------:R-:W-:Y:S05]  /*12f90*/  BSYNC B1 ;  /* 0x0000000000017941 */ /* 0x000fea0003800000 */
.L_x_111:
        /* <DEDUP_REMOVED lines=12> */
.L_x_114:
[----:B------:R-:W-:Y:S05]  /*13060*/  BSYNC B1 ;  /* 0x0000000000017941 */ /* 0x000fea0003800000 */
.L_x_113:
        /* <DEDUP_REMOVED lines=12> */
.L_x_116:
[----:B------:R-:W-:Y:S05]  /*13130*/  BSYNC B1 ;  /* 0x0000000000017941 */ /* 0x000fea0003800000 */
.L_x_115:
        /* <DEDUP_REMOVED lines=12> */
.L_x_118:
[----:B------:R-:W-:Y:S05]  /*13200*/  BSYNC B1 ;  /* 0x0000000000017941 */ /* 0x000fea0003800000 */
.L_x_117:
        /* <DEDUP_REMOVED lines=12> */
.L_x_120:
[----:B------:R-:W-:Y:S05]  /*132d0*/  BSYNC B1 ;  /* 0x0000000000017941 */ /* 0x000fea0003800000 */
.L_x_119:
        /* <DEDUP_REMOVED lines=12> */
.L_x_122:
[----:B------:R-:W-:Y:S05]  /*133a0*/  BSYNC B1 ;  /* 0x0000000000017941 */ /* 0x000fea0003800000 */
.L_x_121:
        /* <DEDUP_REMOVED lines=12> */
.L_x_124:
[----:B------:R-:W-:Y:S05]  /*13470*/  BSYNC B1 ;  /* 0x0000000000017941 */ /* 0x000fea0003800000 */
.L_x_123:
[----:B-----5:R-:W-:Y:S01]  /*13480*/  LOP3.LUT R4, R4, 0xff, RZ, 0xc0, !PT ;  /* 0x000000ff04047812 */ /* 0x020fe200078ec0ff */
[----:B------:R-:W-:Y:S01]  /*13490*/  BSSY B1, `(.L_x_125) ;  /* 0x000000b000017945 */ /* 0x000fe20003800000 */
[----:B------:R-:W-:Y:S02]  /*134a0*/  ISETP.LT.OR P2, PT, R0, 0x52, !P1 ;  /* 0x000000520000780c */ /* 0x000fe40004f41670 */
[----:B------:R-:W-:-:S05]  /*134b0*/  F2FP.F16.E5M2.UNPACK_B R4, R4 ;  /* 0x00000004ff04723e */ /* 0x000fca00020004ff */
[----:B------:R-:W-:-:S05]  /*134c0*/  HADD2.F32 R4, -RZ, R4.H0_H0 ;  /* 0x20000004ff047230 */ /* 0x000fca0000004100 */
[----:B------:R-:W-:-:S04]  /*134d0*/  FMUL R4, R4, UR21 ;  /* 0x0000001504047c20 */ /* 0x000fc80008400000 */
[----:B------:R-:W-:-:S05]  /*134e0*/  FFMA R4, R173, UR20, R4 ;  /* 0x00000014ad047c23 */ /* 0x000fca0008000004 */
[----:B------:R-:W-:Y:S02]  /*134f0*/  F2FP.SATFINITE.E5M2.F32.PACK_AB_MERGE_C R5, RZ, R4, RZ ;  /* 0x00000004ff05723e */ /* 0x000fe400048060ff */
[----:B------:R-:W-:-:S03]  /*13500*/  PRMT R4, RZ, 0x7610, R4 ;  /* 0x00007610ff047816 */ /* 0x000fc60000000004 */
[----:B------:R0:W-:Y:S01]  /*13510*/  @!P3 STG.E.U8 desc[UR14][R26.64+0x50], R5 ;  /* 0x000050051a00b986 */ /* 0x0001e2000c10110e */
[----:B------:R-:W-:Y:S05]  /*13520*/  @P2 BRA `(.L_x_126) ;  /* 0x0000000000042947 */ /* 0x000fea0003800000 */
[----:B------:R0:W5:Y:S02]  /*13530*/  LDG.E.U8 R4, desc[UR14][R2.64+0x51] ;  /* 0x0000510e02047981 */ /* 0x000164000c1e1100 */
.L_x_126:
[----:B------:R-:W-:Y:S05]  /*13540*/  BSYNC B1 ;  /* 0x0000000000017941 */ /* 0x000fea0003800000 */
.L_x_125:
[----:B-----5:R-:W-:Y:S01]  /*13550*/  LOP3.LUT R4, R4, 0xff, RZ, 0xc0, !PT ;  /* 0x000000ff04047812 */ /* 0x020fe200078ec0ff */
[----:B------:R-:W-:Y:S01]  /*13560*/  BSSY B1, `(.L_x_127) ;  /* 0x000000b000017945 */ /* 0x000fe20003800000 */
[----:B------:R-:W-:Y:S02]  /*13570*/  ISETP.LT.OR P3, PT, R0, 0x59, !P0 ;  /* 0x000000590000780c */ /* 0x000fe40004761670 */
[----:B------:R-:W-:-:S05]  /*13580*/  F2FP.F16.E5M2.UNPACK_B R4, R4 ;  /* 0x00000004ff04723e */ /* 0x000fca00020004ff */
[----:B------:R-:W-:-:S05]  /*13590*/  HADD2.F32 R4, -RZ, R4.H0_H0 ;  /* 0x20000004ff047230 */ /* 0x000fca0000004100 */
[----:B------:R-:W-:-:S04]  /*135a0*/  FMUL R4, R4, UR21 ;  /* 0x0000001504047c20 */ /* 0x000fc80008400000 */
[----:B------:R-:W-:-:S05]  /*135b0*/  FFMA R4, R174, UR20, R4 ;  /* 0x00000014ae047c23 */ /* 0x000fca0008000004 */
[----:B0-----:R-:W-:Y:S02]  /*135c0*/  F2FP.SATFINITE.E5M2.F32.PACK_AB_MERGE_C R5, RZ, R4, RZ ;  /* 0x00000004ff05723e */ /* 0x001fe400048060ff */
[----:B------:R-:W-:-:S03]  /*135d0*/  PRMT R4, RZ, 0x7610, R4 ;  /* 0x00007610ff047816 */ /* 0x000fc60000000004 */
[----:B------:R0:W-:Y:S01]  /*135e0*/  @!P2 STG.E.U8 desc[UR14][R26.64+0x51], R5 ;  /* 0x000051051a00a986 */ /* 0x0001e2000c10110e */
[----:B------:R-:W-:Y:S05]  /*135f0*/  @P3 BRA `(.L_x_128) ;  /* 0x0000000000043947 */ /* 0x000fea0003800000 */
[----:B------:R0:W5:Y:S02]  /*13600*/  LDG.E.U8 R4, desc[UR14][R32.64+0x58] ;  /* 0x0000580e20047981 */ /* 0x000164000c1e1100 */
.L_x_128:
[----:B------:R-:W-:Y:S05]  /*13610*/  BSYNC B1 ;  /* 0x0000000000017941 */ /* 0x000fea0003800000 */
.L_x_127:
        /* <DEDUP_REMOVED lines=12> */
.L_x_130:
[----:B------:R-:W-:Y:S05]  /*136e0*/  BSYNC B1 ;  /* 0x0000000000017941 */ /* 0x000fea0003800000 */
.L_x_129:
[----:B-----5:R-:W-:Y:S01]  /*136f0*/  LOP3.LUT R4, R4, 0xff, RZ, 0xc0, !PT ;  /* 0x000000ff04047812 */ /* 0x020fe200078ec0ff */
[----:B------:R-:W-:Y:S01]  /*13700*/  BSSY B1, `(.L_x_131) ;  /* 0x000000b000017945 */ /* 0x000fe20003800000 */
[----:B------:R-:W-:Y:S02]  /*13710*/  ISETP.LT.OR P3, PT, R0, 0x59, !P1 ;  /* 0x000000590000780c */ /* 0x000fe40004f61670 */
[----:B------:R-:W-:-:S05]  /*13720*/  F2FP.F16.E5M2.UNPACK_B R4, R4 ;  /* 0x00000004ff04723e */ /* 0x000fca00020004ff */
[----:B------:R-:W-:-:S05]  /*13730*/  HADD2.F32 R4, -RZ, R4.H0_H0 ;  /* 0x20000004ff047230 */ /* 0x000fca0000004100 */
[----:B0-----:R-:W-:Y:S01]  /*13740*/  FMUL R5, R4, UR21 ;  /* 0x0000001504057c20 */ /* 0x001fe20008400000 */
[----:B------:R-:W-:-:S03]  /*13750*/  PRMT R4, RZ, 0x7610, R4 ;  /* 0x00007610ff047816 */ /* 0x000fc60000000004 */
[----:B------:R-:W-:-:S05]  /*13760*/  FFMA R5, R176, UR20, R5 ;  /* 0x00000014b0057c23 */ /* 0x000fca0008000005 */
[----:B------:R-:W-:-:S05]  /*13770*/  F2FP.SATFINITE.E5M2.F32.PACK_AB_MERGE_C R5, RZ, R5, RZ ;  /* 0x00000005ff05723e */ /* 0x000fca00048060ff */
[----:B------:R0:W-:Y:S01]  /*13780*/  @!P2 STG.E.U8 desc[UR14][R24.64+0x59], R5 ;  /* 0x000059051800a986 */ /* 0x0001e2000c10110e */
[----:B------:R-:W-:Y:S05]  /*13790*/  @P3 BRA `(.L_x_132) ;  /* 0x0000000000043947 */ /* 0x000fea0003800000 */
[----:B------:R0:W5:Y:S02]  /*137a0*/  LDG.E.U8 R4, desc[UR14][R2.64+0x58] ;  /* 0x0000580e02047981 */ /* 0x000164000c1e1100 */
.L_x_132:
[----:B------:R-:W-:Y:S05]  /*137b0*/  BSYNC B1 ;  /* 0x0000000000017941 */ /* 0x000fea0003800000 */
.L_x_131:
        /* <DEDUP_REMOVED lines=12> */
.L_x_134:
[----:B------:R-:W-:Y:S05]  /*13880*/  BSYNC B1 ;  /* 0x0000000000017941 */ /* 0x000fea0003800000 */
.L_x_133:
        /* <DEDUP_REMOVED lines=12> */
.L_x_136:
[----:B------:R-:W-:Y:S05]  /*13950*/  BSYNC B1 ;  /* 0x0000000000017941 */ /* 0x000fea0003800000 */
.L_x_135:
        /* <DEDUP_REMOVED lines=12> */
.L_x_138:
[----:B------:R-:W-:Y:S05]  /*13a20*/  BSYNC B1 ;  /* 0x0000000000017941 */ /* 0x000fea0003800000 */
.L_x_137:
        /* <DEDUP_REMOVED lines=12> */
.L_x_140:
[----:B------:R-:W-:Y:S05]  /*13af0*/  BSYNC B1 ;  /* 0x0000000000017941 */ /* 0x000fea0003800000 */
.L_x_139:
        /* <DEDUP_REMOVED lines=12> */
.L_x_142:
[----:B------:R-:W-:Y:S05]  /*13bc0*/  BSYNC B1 ;  /* 0x0000000000017941 */ /* 0x000fea0003800000 */
.L_x_141:
        /* <DEDUP_REMOVED lines=12> */
.L_x_144:
[----:B------:R-:W-:Y:S05]  /*13c90*/  BSYNC B1 ;  /* 0x0000000000017941 */ /* 0x000fea0003800000 */
.L_x_143:
        /* <DEDUP_REMOVED lines=12> */
.L_x_146:
[----:B------:R-:W-:Y:S05]  /*13d60*/  BSYNC B1 ;  /* 0x0000000000017941 */ /* 0x000fea0003800000 */
.L_x_145:
        /* <DEDUP_REMOVED lines=12> */
.L_x_148:
[----:B------:R-:W-:Y:S05]  /*13e30*/  BSYNC B1 ;  /* 0x0000000000017941 */ /* 0x000fea0003800000 */
.L_x_147:
        /* <DEDUP_REMOVED lines=12> */
.L_x_150:
[----:B------:R-:W-:Y:S05]  /*13f00*/  BSYNC B1 ;  /* 0x0000000000017941 */ /* 0x000fea0003800000 */
.L_x_149:
        /* <DEDUP_REMOVED lines=12> */
.L_x_152:
[----:B------:R-:W-:Y:S05]  /*13fd0*/  BSYNC B1 ;  /* 0x0000000000017941 */ /* 0x000fea0003800000 */
.L_x_151:
        /* <DEDUP_REMOVED lines=12> */
.L_x_154:
[----:B------:R-:W-:Y:S05]  /*140a0*/  BSYNC B1 ;  /* 0x0000000000017941 */ /* 0x000fea0003800000 */
.L_x_153:
        /* <DEDUP_REMOVED lines=12> */
.L_x_156:
[----:B------:R-:W-:Y:S05]  /*14170*/  BSYNC B1 ;  /* 0x0000000000017941 */ /* 0x000fea0003800000 */
.L_x_155:
        /* <DEDUP_REMOVED lines=12> */
.L_x_158:
[----:B------:R-:W-:Y:S05]  /*14240*/  BSYNC B1 ;  /* 0x0000000000017941 */ /* 0x000fea0003800000 */
.L_x_157:
        /* <DEDUP_REMOVED lines=12> */
.L_x_160:
[----:B------:R-:W-:Y:S05]  /*14310*/  BSYNC B1 ;  /* 0x0000000000017941 */ /* 0x000fea0003800000 */
.L_x_159:
        /* <DEDUP_REMOVED lines=12> */
.L_x_162:
[----:B------:R-:W-:Y:S05]  /*143e0*/  BSYNC B1 ;  /* 0x0000000000017941 */ /* 0x000fea0003800000 */
.L_x_161:
        /* <DEDUP_REMOVED lines=12> */
.L_x_164:
[----:B------:R-:W-:Y:S05]  /*144b0*/  BSYNC B1 ;  /* 0x0000000000017941 */ /* 0x000fea0003800000 */
.L_x_163:
        /* <DEDUP_REMOVED lines=12> */
.L_x_166:
[----:B------:R-:W-:Y:S05]  /*14580*/  BSYNC B1 ;  /* 0x0000000000017941 */ /* 0x000fea0003800000 */
.L_x_165:
        /* <DEDUP_REMOVED lines=12> */
.L_x_168:
[----:B------:R-:W-:Y:S05]  /*14650*/  BSYNC B1 ;  /* 0x0000000000017941 */ /* 0x000fea0003800000 */
.L_x_167:
        /* <DEDUP_REMOVED lines=12> */
.L_x_170:
[----:B------:R-:W-:Y:S05]  /*14720*/  BSYNC B1 ;  /* 0x0000000000017941 */ /* 0x000fea0003800000 */
.L_x_169:
        /* <DEDUP_REMOVED lines=12> */
.L_x_172:
[----:B------:R-:W-:Y:S05]  /*147f0*/  BSYNC B1 ;  /* 0x0000000000017941 */ /* 0x000fea0003800000 */
.L_x_171:
        /* <DEDUP_REMOVED lines=12> */
.L_x_174:
[----:B------:R-:W-:Y:S05]  /*148c0*/  BSYNC B1 ;  /* 0x0000000000017941 */ /* 0x000fea0003800000 */
.L_x_173:
        /* <DEDUP_REMOVED lines=12> */
.L_x_176:
[----:B------:R-:W-:Y:S05]  /*14990*/  BSYNC B1 ;  /* 0x0000000000017941 */ /* 0x000fea0003800000 */
.L_x_175:
        /* <DEDUP_REMOVED lines=12> */
.L_x_178:
[----:B------:R-:W-:Y:S05]  /*14a60*/  BSYNC B1 ;  /* 0x0000000000017941 */ /* 0x000fea0003800000 */
.L_x_177:
        /* <DEDUP_REMOVED lines=12> */
.L_x_180:
[----:B------:R-:W-:Y:S05]  /*14b30*/  BSYNC B1 ;  /* 0x0000000000017941 */ /* 0x000fea0003800000 */
.L_x_179:
        /* <DEDUP_REMOVED lines=12> */
.L_x_182:
[----:B------:R-:W-:Y:S05]  /*14c00*/  BSYNC B1 ;  /* 0x0000000000017941 */ /* 0x000fea0003800000 */
.L_x_181:
        /* <DEDUP_REMOVED lines=12> */
.L_x_184:
[----:B------:R-:W-:Y:S05]  /*14cd0*/  BSYNC B1 ;  /* 0x0000000000017941 */ /* 0x000fea0003800000 */
.L_x_183:
        /* <DEDUP_REMOVED lines=12> */
.L_x_186:
[----:B------:R-:W-:Y:S05]  /*14da0*/  BSYNC B1 ;  /* 0x0000000000017941 */ /* 0x000fea0003800000 */
.L_x_185:
        /* <DEDUP_REMOVED lines=12> */
.L_x_188:
[----:B------:R-:W-:Y:S05]  /*14e70*/  BSYNC B1 ;  /* 0x0000000000017941 */ /* 0x000fea0003800000 */
.L_x_187:
        /* <DEDUP_REMOVED lines=12> */
.L_x_190:
[----:B------:R-:W-:Y:S05]  /*14f40*/  BSYNC B1 ;  /* 0x0000000000017941 */ /* 0x000fea0003800000 */
.L_x_189:
        /* <DEDUP_REMOVED lines=12> */
.L_x_192:
[----:B------:R-:W-:Y:S05]  /*15010*/  BSYNC B1 ;  /* 0x0000000000017941 */ /* 0x000fea0003800000 */
.L_x_191:
        /* <DEDUP_REMOVED lines=12> */
.L_x_194:
[----:B------:R-:W-:Y:S05]  /*150e0*/  BSYNC B1 ;  /* 0x0000000000017941 */ /* 0x000fea0003800000 */
.L_x_193:
        /* <DEDUP_REMOVED lines=12> */
.L_x_196:
[----:B------:R-:W-:Y:S05]  /*151b0*/  BSYNC B1 ;  /* 0x0000000000017941 */ /* 0x000fea0003800000 */
.L_x_195:
        /* <DEDUP_REMOVED lines=12> */
.L_x_198:
[----:B------:R-:W-:Y:S05]  /*15280*/  BSYNC B1 ;  /* 0x0000000000017941 */ /* 0x000fea0003800000 */
.L_x_197:
        /* <DEDUP_REMOVED lines=12> */
.L_x_200:
[----:B------:R-:W-:Y:S05]  /*15350*/  BSYNC B1 ;  /* 0x0000000000017941 */ /* 0x000fea0003800000 */
.L_x_199:
        /* <DEDUP_REMOVED lines=12> */
.L_x_202:
[----:B------:R-:W-:Y:S05]  /*15420*/  BSYNC B1 ;  /* 0x0000000000017941 */ /* 0x000fea0003800000 */
.L_x_201:
        /* <DEDUP_REMOVED lines=12> */
.L_x_204:
[----:B------:R-:W-:Y:S05]  /*154f0*/  BSYNC B1 ;  /* 0x0000000000017941 */ /* 0x000fea0003800000 */
.L_x_203:
        /* <DEDUP_REMOVED lines=12> */
.L_x_206:
[----:B------:R-:W-:Y:S05]  /*155c0*/  BSYNC B1 ;  /* 0x0000000000017941 */ /* 0x000fea0003800000 */
.L_x_205:
        /* <DEDUP_REMOVED lines=12> */
.L_x_208:
[----:B------:R-:W-:Y:S05]  /*15690*/  BSYNC B1 ;  /* 0x0000000000017941 */ /* 0x000fea0003800000 */
.L_x_207:
        /* <DEDUP_REMOVED lines=12> */
.L_x_210:
[----:B------:R-:W-:Y:S05]  /*15760*/  BSYNC B1 ;  /* 0x0000000000017941 */ /* 0x000fea0003800000 */
.L_x_209:
        /* <DEDUP_REMOVED lines=12> */
.L_x_212:
[----:B------:R-:W-:Y:S05]  /*15830*/  BSYNC B1 ;  /* 0x0000000000017941 */ /* 0x000fea0003800000 */
.L_x_211:
        /* <DEDUP_REMOVED lines=12> */
.L_x_214:
[----:B------:R-:W-:Y:S05]  /*15900*/  BSYNC B1 ;  /* 0x0000000000017941 */ /* 0x000fea0003800000 */
.L_x_213:
        /* <DEDUP_REMOVED lines=12> */
.L_x_216:
[----:B------:R-:W-:Y:S05]  /*159d0*/  BSYNC B1 ;  /* 0x0000000000017941 */ /* 0x000fea0003800000 */
.L_x_215:
        /* <DEDUP_REMOVED lines=12> */
.L_x_218:
[----:B------:R-:W-:Y:S05]  /*15aa0*/  BSYNC B1 ;  /* 0x0000000000017941 */ /* 0x000fea0003800000 */
.L_x_217:
        /* <DEDUP_REMOVED lines=12> */
.L_x_220:
[----:B------:R-:W-:Y:S05]  /*15b70*/  BSYNC B1 ;  /* 0x0000000000017941 */ /* 0x000fea0003800000 */
.L_x_219:
        /* <DEDUP_REMOVED lines=12> */
.L_x_222:
[----:B------:R-:W-:Y:S05]  /*15c40*/  BSYNC B1 ;  /* 0x0000000000017941 */ /* 0x000fea0003800000 */
.L_x_221:
        /* <DEDUP_REMOVED lines=12> */
.L_x_224:
[----:B------:R-:W-:Y:S05]  /*15d10*/  BSYNC B1 ;  /* 0x0000000000017941 */ /* 0x000fea0003800000 */
.L_x_223:
        /* <DEDUP_REMOVED lines=12> */
.L_x_226:
[----:B------:R-:W-:Y:S05]  /*15de0*/  BSYNC B1 ;  /* 0x0000000000017941 */ /* 0x000fea0003800000 */
.L_x_225:
        /* <DEDUP_REMOVED lines=12> */
.L_x_228:
[----:B------:R-:W-:Y:S05]  /*15eb0*/  BSYNC B1 ;  /* 0x0000000000017941 */ /* 0x000fea0003800000 */
.L_x_227:
        /* <DEDUP_REMOVED lines=12> */
.L_x_230:
[----:B------:R-:W-:Y:S05]  /*15f80*/  BSYNC B1 ;  /* 0x0000000000017941 */ /* 0x000fea0003800000 */
.L_x_229:
        /* <DEDUP_REMOVED lines=12> */
.L_x_232:
[----:B------:R-:W-:Y:S05]  /*16050*/  BSYNC B1 ;  /* 0x0000000000017941 */ /* 0x000fea0003800000 */
.L_x_231:
        /* <DEDUP_REMOVED lines=12> */
.L_x_234:
[----:B------:R-:W-:Y:S05]  /*16120*/  BSYNC B1 ;  /* 0x0000000000017941 */ /* 0x000fea0003800000 */
.L_x_233:
        /* <DEDUP_REMOVED lines=12> */
.L_x_236:
[----:B------:R-:W-:Y:S05]  /*161f0*/  BSYNC B1 ;  /* 0x0000000000017941 */ /* 0x000fea0003800000 */
.L_x_235:
        /* <DEDUP_REMOVED lines=12> */
.L_x_238:
[----:B------:R-:W-:Y:S05]  /*162c0*/  BSYNC B1 ;  /* 0x0000000000017941 */ /* 0x000fea0003800000 */
.L_x_237:
        /* <DEDUP_REMOVED lines=12> */
.L_x_240:
[----:B------:R-:W-:Y:S05]  /*16390*/  BSYNC B1 ;  /* 0x0000000000017941 */ /* 0x000fea0003800000 */
.L_x_239:
        /* <DEDUP_REMOVED lines=12> */
.L_x_242:
[----:B------:R-:W-:Y:S05]  /*16460*/  BSYNC B1 ;  /* 0x0000000000017941 */ /* 0x000fea0003800000 */
.L_x_241:
        /* <DEDUP_REMOVED lines=12> */
.L_x_244:
[----:B------:R-:W-:Y:S05]  /*16530*/  BSYNC B1 ;  /* 0x0000000000017941 */ /* 0x000fea0003800000 */
.L_x_243:
        /* <DEDUP_REMOVED lines=12> */
.L_x_246:
[----:B------:R-:W-:Y:S05]  /*16600*/  BSYNC B1 ;  /* 0x0000000000017941 */ /* 0x000fea0003800000 */
.L_x_245:
        /* <DEDUP_REMOVED lines=12> */
.L_x_248:
[----:B------:R-:W-:Y:S05]  /*166d0*/  BSYNC B1 ;  /* 0x0000000000017941 */ /* 0x000fea0003800000 */
.L_x_247:
        /* <DEDUP_REMOVED lines=12> */
.L_x_250:
[----:B------:R-:W-:Y:S05]  /*167a0*/  BSYNC B1 ;  /* 0x0000000000017941 */ /* 0x000fea0003800000 */
.L_x_249:
        /* <DEDUP_REMOVED lines=12> */
.L_x_252:
[----:B------:R-:W-:Y:S05]  /*16870*/  BSYNC B1 ;  /* 0x0000000000017941 */ /* 0x000fea0003800000 */
.L_x_251:
        /* <DEDUP_REMOVED lines=12> */
.L_x_254:
[----:B------:R-:W-:Y:S05]  /*16940*/  BSYNC B1 ;  /* 0x0000000000017941 */ /* 0x000fea0003800000 */
.L_x_253:
[----:B0-----:R-:W2:Y:S01]  /*16950*/  LDL.LU R5, [R1+0x200] ;  /* 0x0002000001057983 */ /* 0x001ea20000300800 */
[----:B-----5:R-:W-:Y:S01]  /*16960*/  LOP3.LUT R4, R4, 0xff, RZ, 0xc0, !PT ;  /* 0x000000ff04047812 */ /* 0x020fe200078ec0ff */
[----:B------:R-:W-:Y:S01]  /*16970*/  BSSY B1, `(.L_x_255) ;  /* 0x000000b000017945 */ /* 0x000fe20003800000 */
[----:B------:R-:W-:Y:S02]  /*16980*/  ISETP.LT.OR P3, PT, R0, 0xd9, !P0 ;  /* 0x000000d90000780c */ /* 0x000fe40004761670 */
[----:B------:R-:W-:-:S05]  /*16990*/  F2FP.F16.E5M2.UNPACK_B R4, R4 ;  /* 0x00000004ff04723e */ /* 0x000fca00020004ff */
[----:B------:R-:W-:-:S05]  /*169a0*/  HADD2.F32 R4, -RZ, R4.H0_H0 ;  /* 0x20000004ff047230 */ /* 0x000fca0000004100 */
[----:B------:R-:W-:-:S04]  /*169b0*/  FMUL R4, R4, UR21 ;  /* 0x0000001504047c20 */ /* 0x000fc80008400000 */
[----:B--2---:R-:W-:-:S05]  /*169c0*/  FFMA R4, R5, UR20, R4 ;  /* 0x0000001405047c23 */ /* 0x004fca0008000004 */
[----:B------:R-:W-:Y:S02]  /*169d0*/  F2FP.SATFINITE.E5M2.F32.PACK_AB_MERGE_C R5, RZ, R4, RZ ;  /* 0x00000004ff05723e */ /* 0x000fe400048060ff */
[----:B------:R-:W-:-:S03]  /*169e0*/  PRMT R4, RZ, 0x7610, R4 ;  /* 0x00007610ff047816 */ /* 0x000fc60000000004 */
[----:B------:R0:W-:Y:S01]  /*169f0*/  @!P2 STG.E.U8 desc[UR14][R26.64+0xd1], R5 ;  /* 0x0000d1051a00a986 */ /* 0x0001e2000c10110e */
[----:B------:R-:W-:Y:S05]  /*16a00*/  @P3 BRA `(.L_x_256) ;  /* 0x0000000000043947 */ /* 0x000fea0003800000 */
[----:B------:R2:W5:Y:S02]  /*16a10*/  LDG.E.U8 R4, desc[UR14][R32.64+0xd8] ;  /* 0x0000d80e20047981 */ /* 0x000564000c1e1100 */
.L_x_256:
[----:B------:R-:W-:Y:S05]  /*16a20*/  BSYNC B1 ;  /* 0x0000000000017941 */ /* 0x000fea0003800000 */
.L_x_255:
[----:B0-----:R-:W3:Y:S01]  /*16a30*/  LDL.LU R5, [R1+0x204] ;  /* 0x0002040001057983 */ /* 0x001ee20000300800 */
[----:B-----5:R-:W-:Y:S01]  /*16a40*/  LOP3.LUT R4, R4, 0xff, RZ, 0xc0, !PT ;  /* 0x000000ff04047812 */ /* 0x020fe200078ec0ff */
[----:B------:R-:W-:Y:S01]  /*16a50*/  BSSY B1, `(.L_x_257) ;  /* 0x000000b000017945 */ /* 0x000fe20003800000 */
[----:B------:R-:W-:Y:S02]  /*16a60*/  ISETP.LT.OR P2, PT, R0, 0xda, !P0 ;  /* 0x000000da0000780c */ /* 0x000fe40004741670 */
[----:B------:R-:W-:-:S05]  /*16a70*/  F2FP.F16.E5M2.UNPACK_B R4, R4 ;  /* 0x00000004ff04723e */ /* 0x000fca00020004ff */
[----:B------:R-:W-:-:S05]  /*16a80*/  HADD2.F32 R4, -RZ, R4.H0_H0 ;  /* 0x20000004ff047230 */ /* 0x000fca0000004100 */
[----:B------:R-:W-:-:S04]  /*16a90*/  FMUL R4, R4, UR21 ;  /* 0x0000001504047c20 */ /* 0x000fc80008400000 */
[----:B---3--:R-:W-:-:S05]  /*16aa0*/  FFMA R4, R5, UR20, R4 ;  /* 0x0000001405047c23 */ /* 0x008fca0008000004 */
[----:B------:R-:W-:Y:S02]  /*16ab0*/  F2FP.SATFINITE.E5M2.F32.PACK_AB_MERGE_C R5, RZ, R4, RZ ;  /* 0x00000004ff05723e */ /* 0x000fe400048060ff */
[----:B------:R-:W-:-:S03]  /*16ac0*/  PRMT R4, RZ, 0x7610, R4 ;  /* 0x00007610ff047816 */ /* 0x000fc60000000004 */
[----:B------:R0:W-:Y:S01]  /*16ad0*/  @!P3 STG.E.U8 desc[UR14][R24.64+0xd8], R5 ;  /* 0x0000d8051800b986 */ /* 0x0001e2000c10110e */
[----:B------:R-:W-:Y:S05]  /*16ae0*/  @P2 BRA `(.L_x_258) ;  /* 0x0000000000042947 */ /* 0x000fea0003800000 */
[----:B------:R3:W5:Y:S02]  /*16af0*/  LDG.E.U8 R4, desc[UR14][R32.64+0xd9] ;  /* 0x0000d90e20047981 */ /* 0x000764000c1e1100 */
.L_x_258:
[----:B------:R-:W-:Y:S05]  /*16b00*/  BSYNC B1 ;  /* 0x0000000000017941 */ /* 0x000fea0003800000 */
.L_x_257:
        /* <DEDUP_REMOVED lines=13> */
.L_x_260:
[----:B------:R-:W-:Y:S05]  /*16be0*/  BSYNC B1 ;  /* 0x0000000000017941 */ /* 0x000fea0003800000 */
.L_x_259:
        /* <DEDUP_REMOVED lines=13> */
.L_x_262:
[----:B------:R-:W-:Y:S05]  /*16cc0*/  BSYNC B1 ;  /* 0x0000000000017941 */ /* 0x000fea0003800000 */
.L_x_261:
        /* <DEDUP_REMOVED lines=13> */
.L_x_264:
[----:B------:R-:W-:Y:S05]  /*16da0*/  BSYNC B1 ;  /* 0x0000000000017941 */ /* 0x000fea0003800000 */
.L_x_263:
        /* <DEDUP_REMOVED lines=13> */
.L_x_266:
[----:B------:R-:W-:Y:S05]  /*16e80*/  BSYNC B1 ;  /* 0x0000000000017941 */ /* 0x000fea0003800000 */
.L_x_265:
        /* <DEDUP_REMOVED lines=13> */
.L_x_268:
[----:B------:R-:W-:Y:S05]  /*16f60*/  BSYNC B1 ;  /* 0x0000000000017941 */ /* 0x000fea0003800000 */
.L_x_267:
        /* <DEDUP_REMOVED lines=13> */
.L_x_270:
[----:B------:R-:W-:Y:S05]  /*17040*/  BSYNC B1 ;  /* 0x0000000000017941 */ /* 0x000fea0003800000 */
.L_x_269:
        /* <DEDUP_REMOVED lines=13> */
.L_x_272:
[----:B------:R-:W-:Y:S05]  /*17120*/  BSYNC B1 ;  /* 0x0000000000017941 */ /* 0x000fea0003800000 */
.L_x_271:
        /* <DEDUP_REMOVED lines=13> */
.L_x_274:
[----:B------:R-:W-:Y:S05]  /*17200*/  BSYNC B1 ;  /* 0x0000000000017941 */ /* 0x000fea0003800000 */
.L_x_273:
        /* <DEDUP_REMOVED lines=13> */
.L_x_276:
[----:B------:R-:W-:Y:S05]  /*172e0*/  BSYNC B1 ;  /* 0x0000000000017941 */ /* 0x000fea0003800000 */
.L_x_275:
        /* <DEDUP_REMOVED lines=13> */
.L_x_278:
[----:B------:R-:W-:Y:S05]  /*173c0*/  BSYNC B1 ;  /* 0x0000000000017941 */ /* 0x000fea0003800000 */
.L_x_277:
        /* <DEDUP_REMOVED lines=13> */
.L_x_280:
[----:B------:R-:W-:Y:S05]  /*174a0*/  BSYNC B1 ;  /* 0x0000000000017941 */ /* 0x000fea0003800000 */
.L_x_279:
        /* <DEDUP_REMOVED lines=13> */
.L_x_282:
[----:B------:R-:W-:Y:S05]  /*17580*/  BSYNC B1 ;  /* 0x0000000000017941 */ /* 0x000fea0003800000 */
.L_x_281:
        /* <DEDUP_REMOVED lines=13> */
.L_x_284:
[----:B------:R-:W-:Y:S05]  /*17660*/  BSYNC B1 ;  /* 0x0000000000017941 */ /* 0x000fea0003800000 */
.L_x_283:
        /* <DEDUP_REMOVED lines=13> */
.L_x_286:
[----:B------:R-:W-:Y:S05]  /*17740*/  BSYNC B1 ;  /* 0x0000000000017941 */ /* 0x000fea0003800000 */
.L_x_285:
        /* <DEDUP_REMOVED lines=13> */
.L_x_288:
[----:B------:R-:W-:Y:S05]  /*17820*/  BSYNC B1 ;  /* 0x0000000000017941 */ /* 0x000fea0003800000 */
.L_x_287:
        /* <DEDUP_REMOVED lines=13> */
.L_x_290:
[----:B------:R-:W-:Y:S05]  /*17900*/  BSYNC B1 ;  /* 0x0000000000017941 */ /* 0x000fea0003800000 */
.L_x_289:
        /* <DEDUP_REMOVED lines=13> */
.L_x_292:
[----:B------:R-:W-:Y:S05]  /*179e0*/  BSYNC B1 ;  /* 0x0000000000017941 */ /* 0x000fea0003800000 */
.L_x_291:
        /* <DEDUP_REMOVED lines=13> */
.L_x_294:
[----:B------:R-:W-:Y:S05]  /*17ac0*/  BSYNC B1 ;  /* 0x0000000000017941 */ /* 0x000fea0003800000 */
.L_x_293:
[----:B------:R-:W2:Y:S01]  /*17ad0*/  LDL.LU R7, [R1+0x250] ;  /* 0x0002500001077983 */ /* 0x000ea20000300800 */
[----:B-----5:R-:W-:Y:S01]  /*17ae0*/  LOP3.LUT R4, R4, 0xff, RZ, 0xc0, !PT ;  /* 0x000000ff04047812 */ /* 0x020fe200078ec0ff */
[----:B------:R-:W-:Y:S01]  /*17af0*/  BSSY B1, `(.L_x_295) ;  /* 0x0000013000017945 */ /* 0x000fe20003800000 */
[----:B0-----:R-:W-:Y:S02]  /*17b00*/  IADD3 R5, P0, R35, 0x80, RZ ;  /* 0x0000008023057810 */ /* 0x001fe40007f1e0ff */
[----:B------:R-:W-:-:S03]  /*17b10*/  F2FP.F16.E5M2.UNPACK_B R4, R4 ;  /* 0x00000004ff04723e */ /* 0x000fc600020004ff */
[----:B--234-:R-:W-:Y:S01]  /*17b20*/  IMAD.X R2, RZ, RZ, R37, P0 ;  /* 0x000000ffff027224 */ /* 0x01cfe200000e0625 */
[----:B------:R-:W-:Y:S01]  /*17b30*/  ISETP.GE.AND P0, PT, R34, 0x81, PT ;  /* 0x000000812200780c */ /* 0x000fe20003f06270 */
[----:B------:R-:W-:Y:S02]  /*17b40*/  HADD2.F32 R4, -RZ, R4.H0_H0 ;  /* 0x20000004ff047230 */ /* 0x000fe40000004100 */
[----:B------:R-:W-:Y:S01]  /*17b50*/  IMAD R6, R2, UR6, RZ ;  /* 0x0000000602067c24 */ /* 0x000fe2000f8e02ff */
[----:B------:R-:W-:Y:S01]  /*17b60*/  ISETP.LT.OR P3, PT, R0, 0x1, !P0 ;  /* 0x000000010000780c */ /* 0x000fe20004761670 */
[----:B------:R-:W-:-:S04]  /*17b70*/  IMAD.WIDE.U32 R2, R5, UR6, R38 ;  /* 0x0000000605027c25 */ /* 0x000fc8000f8e0026 */
[----:B------:R-:W-:Y:S01]  /*17b80*/  FMUL R4, R4, UR21 ;  /* 0x0000001504047c20 */ /* 0x000fe20008400000 */
[----:B------:R-:W-:Y:S01]  /*17b90*/  IMAD R5, R5, UR7, R6 ;  /* 0x0000000705057c24 */ /* 0x000fe2000f8e0206 */
[----:B------:R-:W-:-:S04]  /*17ba0*/  IADD3 R2, P2, R2, UR10, RZ ;  /* 0x0000000a02027c10 */ /* 0x000fc8000ff5e0ff */
[----:B------:R-:W-:Y:S01]  /*17bb0*/  IADD3.X R3, R3, UR11, R5, P2, !PT ;  /* 0x0000000b03037c10 */ /* 0x000fe200097fe405 */
[----:B------:R-:W-:-:S05]  /*17bc0*/  FFMA R4, R7, UR20, R4 ;  /* 0x0000001407047c23 */ /* 0x000fca0008000004 */
[----:B------:R-:W-:Y:S02]  /*17bd0*/  F2FP.SATFINITE.E5M2.F32.PACK_AB_MERGE_C R7, RZ, R4, RZ ;  /* 0x00000004ff07723e */ /* 0x000fe400048060ff */
[----:B------:R-:W-:-:S03]  /*17be0*/  PRMT R4, RZ, 0x7610, R4 ;  /* 0x00007610ff047816 */ /* 0x000fc60000000004 */
[----:B------:R0:W-:Y:S01]  /*17bf0*/  @!P1 STG.E.U8 desc[UR14][R26.64+0xf9], R7 ;  /* 0x0000f9071a009986 */ /* 0x0001e2000c10110e */
[----:B------:R-:W-:Y:S05]  /*17c00*/  @P3 BRA `(.L_x_296) ;  /* 0x0000000000043947 */ /* 0x000fea0003800000 */
[----:B------:R2:W5:Y:S02]  /*17c10*/  LDG.E.U8 R4, desc[UR14][R2.64] ;  /* 0x0000000e02047981 */ /* 0x000564000c1e1100 */
.L_x_296:
[----:B------:R-:W-:Y:S05]  /*17c20*/  BSYNC B1 ;  /* 0x0000000000017941 */ /* 0x000fea0003800000 */
.L_x_295:
[----:B------:R-:W3:Y:S01]  /*17c30*/  LDL.LU R5, [R1+0x254] ;  /* 0x0002540001057983 */ /* 0x000ee20000300800 */
        /* <DEDUP_REMOVED lines=12> */
.L_x_298:
[----:B------:R-:W-:Y:S05]  /*17d00*/  BSYNC B1 ;  /* 0x0000000000017941 */ /* 0x000fea0003800000 */
.L_x_297:
[----:B---3--:R-:W3:Y:S01]  /*17d10*/  LDL.LU R5, [R1+0x258] ;  /* 0x0002580001057983 */ /* 0x008ee20000300800 */
[----:B-----5:R-:W-:Y:S01]  /*17d20*/  LOP3.LUT R4, R4, 0xff, RZ, 0xc0, !PT ;  /* 0x000000ff04047812 */ /* 0x020fe200078ec0ff */
[----:B------:R-:W-:Y:S01]  /*17d30*/  BSSY B1, `(.L_x_299) ;  /* 0x0000013000017945 */ /* 0x000fe20003800000 */
[----:B------:R-:W-:Y:S02]  /*17d40*/  IADD3 R35, P1, R35, 0x88, RZ ;  /* 0x0000008823237810 */ /* 0x000fe40007f3e0ff */
[----:B------:R-:W-:Y:S02]  /*17d50*/  F2FP.F16.E5M2.UNPACK_B R4, R4 ;  /* 0x00000004ff04723e */ /* 0x000fe400020004ff */
[----:B------:R-:W-:Y:S01]  /*17d60*/  PRMT R6, RZ, 0x7610, R6 ;  /* 0x00007610ff067816 */ /* 0x000fe20000000006 */
[----:B------:R-:W-:Y:S01]  /*17d70*/  IMAD.X R36, RZ, RZ, R37, P1 ;  /* 0x000000ffff247224 */ /* 0x000fe200008e0625 */
[----:B------:R-:W-:Y:S01]  /*17d80*/  ISETP.GE.AND P1, PT, R34, 0x89, PT ;  /* 0x000000892200780c */ /* 0x000fe20003f26270 */
[----:B------:R-:W-:-:S02]  /*17d90*/  HADD2.F32 R4, -RZ, R4.H0_H0 ;  /* 0x20000004ff047230 */ /* 0x000fc40000004100 */
[----:B------:R-:W-:Y:S01]  /*17da0*/  IMAD R36, R36, UR6, RZ ;  /* 0x0000000624247c24 */ /* 0x000fe2000f8e02ff */
[----:B------:R-:W-:Y:S01]  /*17db0*/  ISETP.LT.OR P5, PT, R0, 0x1, !P1 ;  /* 0x000000010000780c */ /* 0x000fe20004fa1670 */
[----:B------:R-:W-:-:S04]  /*17dc0*/  IMAD.WIDE.U32 R38, R35, UR6, R38 ;  /* 0x0000000623267c25 */ /* 0x000fc8000f8e0026 */
[----:B------:R-:W-:Y:S01]  /*17dd0*/  FMUL R4, R4, UR21 ;  /* 0x0000001504047c20 */ /* 0x000fe20008400000 */
[----:B------:R-:W-:-:S03]  /*17de0*/  IMAD R35, R35, UR7, R36 ;  /* 0x0000000723237c24 */ /* 0x000fc6000f8e0224 */
[----:B---3--:R-:W-:Y:S01]  /*17df0*/  FFMA R5, R5, UR20, R4 ;  /* 0x0000001405057c23 */ /* 0x008fe20008000004 */
[----:B------:R-:W-:-:S04]  /*17e00*/  IADD3 R4, P3, R38, UR10, RZ ;  /* 0x0000000a26047c10 */ /* 0x000fc8000ff7e0ff */
[----:B0-----:R-:W-:Y:S02]  /*17e10*/  F2FP.SATFINITE.E5M2.F32.PACK_AB_MERGE_C R7, RZ, R5, RZ ;  /* 0x00000005ff07723e */ /* 0x001fe400048060ff */
[----:B------:R-:W-:-:S03]  /*17e20*/  IADD3.X R5, R39, UR11, R35, P3, !PT ;  /* 0x0000000b27057c10 */ /* 0x000fc60009ffe423 */
[----:B------:R0:W-:Y:S01]  /*17e30*/  @!P2 STG.E.U8 desc[UR14][R30.64+0x1], R7 ;  /* 0x000001071e00a986 */ /* 0x0001e2000c10110e */
[----:B------:R-:W-:Y:S05]  /*17e40*/  @P5 BRA `(.L_x_300) ;  /* 0x0000000000045947 */ /* 0x000fea0003800000 */
[----:B------:R3:W5:Y:S02]  /*17e50*/  LDG.E.U8 R6, desc[UR14][R4.64] ;  /* 0x0000000e04067981 */ /* 0x000764000c1e1100 */
.L_x_300:
[----:B------:R-:W-:Y:S05]  /*17e60*/  BSYNC B1 ;  /* 0x0000000000017941 */ /* 0x000fea0003800000 */
.L_x_299:
        /* <DEDUP_REMOVED lines=13> */
.L_x_302:
[----:B------:R-:W-:Y:S05]  /*17f40*/  BSYNC B1 ;  /* 0x0000000000017941 */ /* 0x000fea0003800000 */
.L_x_301:
        /* <DEDUP_REMOVED lines=13> */
.L_x_304:
[----:B------:R-:W-:Y:S05]  /*18020*/  BSYNC B1 ;  /* 0x0000000000017941 */ /* 0x000fea0003800000 */
.L_x_303:
        /* <DEDUP_REMOVED lines=13> */
.L_x_306:
[----:B------:R-:W-:Y:S05]  /*18100*/  BSYNC B1 ;  /* 0x0000000000017941 */ /* 0x000fea0003800000 */
.L_x_305:
        /* <DEDUP_REMOVED lines=13> */
.L_x_308:
[----:B------:R-:W-:Y:S05]  /*181e0*/  BSYNC B1 ;  /* 0x0000000000017941 */ /* 0x000fea0003800000 */
.L_x_307:
        /* <DEDUP_REMOVED lines=13> */
.L_x_310:
[----:B------:R-:W-:Y:S05]  /*182c0*/  BSYNC B1 ;  /* 0x0000000000017941 */ /* 0x000fea0003800000 */
.L_x_309:
        /* <DEDUP_REMOVED lines=13> */
.L_x_312:
[----:B------:R-:W-:Y:S05]  /*183a0*/  BSYNC B1 ;  /* 0x0000000000017941 */ /* 0x000fea0003800000 */
.L_x_311:
        /* <DEDUP_REMOVED lines=13> */
.L_x_314:
[----:B------:R-:W-:Y:S05]  /*18480*/  BSYNC B1 ;  /* 0x0000000000017941 */ /* 0x000fea0003800000 */
.L_x_313:
        /* <DEDUP_REMOVED lines=13> */
.L_x_316:
[----:B------:R-:W-:Y:S05]  /*18560*/  BSYNC B1 ;  /* 0x0000000000017941 */ /* 0x000fea0003800000 */
.L_x_315:
        /* <DEDUP_REMOVED lines=13> */
.L_x_318:
[----:B------:R-:W-:Y:S05]  /*18640*/  BSYNC B1 ;  /* 0x0000000000017941 */ /* 0x000fea0003800000 */
.L_x_317:
        /* <DEDUP_REMOVED lines=13> */
.L_x_320:
[----:B------:R-:W-:Y:S05]  /*18720*/  BSYNC B1 ;  /* 0x0000000000017941 */ /* 0x000fea0003800000 */
.L_x_319:
        /* <DEDUP_REMOVED lines=13> */
.L_x_322:
[----:B------:R-:W-:Y:S05]  /*18800*/  BSYNC B1 ;  /* 0x0000000000017941 */ /* 0x000fea0003800000 */
.L_x_321:
        /* <DEDUP_REMOVED lines=13> */
.L_x_324:
[----:B------:R-:W-:Y:S05]  /*188e0*/  BSYNC B1 ;  /* 0x0000000000017941 */ /* 0x000fea0003800000 */
.L_x_323:
        /* <DEDUP_REMOVED lines=13> */
.L_x_326:
[----:B------:R-:W-:Y:S05]  /*189c0*/  BSYNC B1 ;  /* 0x0000000000017941 */ /* 0x000fea0003800000 */
.L_x_325:
        /* <DEDUP_REMOVED lines=13> */
.L_x_328:
[----:B------:R-:W-:Y:S05]  /*18aa0*/  BSYNC B1 ;  /* 0x0000000000017941 */ /* 0x000fea0003800000 */
.L_x_327:
        /* <DEDUP_REMOVED lines=13> */
.L_x_330:
[----:B------:R-:W-:Y:S05]  /*18b80*/  BSYNC B1 ;  /* 0x0000000000017941 */ /* 0x000fea0003800000 */
.L_x_329:
        /* <DEDUP_REMOVED lines=13> */
.L_x_332:
[----:B------:R-:W-:Y:S05]  /*18c60*/  BSYNC B1 ;  /* 0x0000000000017941 */ /* 0x000fea0003800000 */
.L_x_331:
        /* <DEDUP_REMOVED lines=13> */
.L_x_334:
[----:B------:R-:W-:Y:S05]  /*18d40*/  BSYNC B1 ;  /* 0x0000000000017941 */ /* 0x000fea0003800000 */
.L_x_333:
        /* <DEDUP_REMOVED lines=13> */
.L_x_336:
[----:B------:R-:W-:Y:S05]  /*18e20*/  BSYNC B1 ;  /* 0x0000000000017941 */ /* 0x000fea0003800000 */
.L_x_335:
        /* <DEDUP_REMOVED lines=13> */
.L_x_338:
[----:B------:R-:W-:Y:S05]  /*18f00*/  BSYNC B1 ;  /* 0x0000000000017941 */ /* 0x000fea0003800000 */
.L_x_337:
        /* <DEDUP_REMOVED lines=13> */
.L_x_340:
[----:B------:R-:W-:Y:S05]  /*18fe0*/  BSYNC B1 ;  /* 0x0000000000017941 */ /* 0x000fea0003800000 */
.L_x_339:
        /* <DEDUP_REMOVED lines=13> */
.L_x_342:
[----:B------:R-:W-:Y:S05]  /*190c0*/  BSYNC B1 ;  /* 0x0000000000017941 */ /* 0x000fea0003800000 */
.L_x_341:
        /* <DEDUP_REMOVED lines=13> */
.L_x_344:
[----:B------:R-:W-:Y:S05]  /*191a0*/  BSYNC B1 ;  /* 0x0000000000017941 */ /* 0x000fea0003800000 */
.L_x_343:
        /* <DEDUP_REMOVED lines=13> */
.L_x_346:
[----:B------:R-:W-:Y:S05]  /*19280*/  BSYNC B1 ;  /* 0x0000000000017941 */ /* 0x000fea0003800000 */
.L_x_345:
        /* <DEDUP_REMOVED lines=13> */
.L_x_348:
[----:B------:R-:W-:Y:S05]  /*19360*/  BSYNC B1 ;  /* 0x0000000000017941 */ /* 0x000fea0003800000 */
.L_x_347:
        /* <DEDUP_REMOVED lines=13> */
.L_x_350:
[----:B------:R-:W-:Y:S05]  /*19440*/  BSYNC B1 ;  /* 0x0000000000017941 */ /* 0x000fea0003800000 */
.L_x_349:
        /* <DEDUP_REMOVED lines=13> */
.L_x_352:
[----:B------:R-:W-:Y:S05]  /*19520*/  BSYNC B1 ;  /* 0x0000000000017941 */ /* 0x000fea0003800000 */
.L_x_351:
        /* <DEDUP_REMOVED lines=13> */
.L_x_354:
[----:B------:R-:W-:Y:S05]  /*19600*/  BSYNC B1 ;  /* 0x0000000000017941 */ /* 0x000fea0003800000 */
.L_x_353:
        /* <DEDUP_REMOVED lines=13> */
.L_x_356:
[----:B------:R-:W-:Y:S05]  /*196e0*/  BSYNC B1 ;  /* 0x0000000000017941 */ /* 0x000fea0003800000 */
.L_x_355:
        /* <DEDUP_REMOVED lines=13> */
.L_x_358:
[----:B------:R-:W-:Y:S05]  /*197c0*/  BSYNC B1 ;  /* 0x0000000000017941 */ /* 0x000fea0003800000 */
.L_x_357:
        /* <DEDUP_REMOVED lines=13> */
.L_x_360:
[----:B------:R-:W-:Y:S05]  /*198a0*/  BSYNC B1 ;  /* 0x0000000000017941 */ /* 0x000fea0003800000 */
.L_x_359:
        /* <DEDUP_REMOVED lines=13> */
.L_x_362:
[----:B------:R-:W-:Y:S05]  /*19980*/  BSYNC B1 ;  /* 0x0000000000017941 */ /* 0x000fea0003800000 */
.L_x_361:
        /* <DEDUP_REMOVED lines=13> */
.L_x_364:
[----:B------:R-:W-:Y:S05]  /*19a60*/  BSYNC B1 ;  /* 0x0000000000017941 */ /* 0x000fea0003800000 */
.L_x_363:
        /* <DEDUP_REMOVED lines=13> */
.L_x_366:
[----:B------:R-:W-:Y:S05]  /*19b40*/  BSYNC B1 ;  /* 0x0000000000017941 */ /* 0x000fea0003800000 */
.L_x_365:
        /* <DEDUP_REMOVED lines=13> */
.L_x_368:
[----:B------:R-:W-:Y:S05]  /*19c20*/  BSYNC B1 ;  /* 0x0000000000017941 */ /* 0x000fea0003800000 */
.L_x_367:
        /* <DEDUP_REMOVED lines=13> */
.L_x_370:
[----:B------:R-:W-:Y:S05]  /*19d00*/  BSYNC B1 ;  /* 0x0000000000017941 */ /* 0x000fea0003800000 */
.L_x_369:
        /* <DEDUP_REMOVED lines=13> */
.L_x_372:
[----:B------:R-:W-:Y:S05]  /*19de0*/  BSYNC B1 ;  /* 0x0000000000017941 */ /* 0x000fea0003800000 */
.L_x_371:
        /* <DEDUP_REMOVED lines=13> */
.L_x_374:
[----:B------:R-:W-:Y:S05]  /*19ec0*/  BSYNC B1 ;  /* 0x0000000000017941 */ /* 0x000fea0003800000 */
.L_x_373:
        /* <DEDUP_REMOVED lines=13> */
.L_x_376:
[----:B------:R-:W-:Y:S05]  /*19fa0*/  BSYNC B1 ;  /* 0x0000000000017941 */ /* 0x000fea0003800000 */
.L_x_375:
        /* <DEDUP_REMOVED lines=13> */
.L_x_378:
[----:B------:R-:W-:Y:S05]  /*1a080*/  BSYNC B1 ;  /* 0x0000000000017941 */ /* 0x000fea0003800000 */
.L_x_377:
        /* <DEDUP_REMOVED lines=13> */
.L_x_380:
[----:B------:R-:W-:Y:S05]  /*1a160*/  BSYNC B1 ;  /* 0x0000000000017941 */ /* 0x000fea0003800000 */
.L_x_379:
        /* <DEDUP_REMOVED lines=13> */
.L_x_382:
[----:B------:R-:W-:Y:S05]  /*1a240*/  BSYNC B1 ;  /* 0x0000000000017941 */ /* 0x000fea0003800000 */
.L_x_381:
        /* <DEDUP_REMOVED lines=13> */
.L_x_384:
[----:B------:R-:W-:Y:S05]  /*1a320*/  BSYNC B1 ;  /* 0x0000000000017941 */ /* 0x000fea0003800000 */
.L_x_383:
        /* <DEDUP_REMOVED lines=13> */
.L_x_386:
[----:B------:R-:W-:Y:S05]  /*1a400*/  BSYNC B1 ;  /* 0x0000000000017941 */ /* 0x000fea0003800000 */
.L_x_385:
        /* <DEDUP_REMOVED lines=13> */
.L_x_388:
[----:B------:R-:W-:Y:S05]  /*1a4e0*/  BSYNC B1 ;  /* 0x0000000000017941 */ /* 0x000fea0003800000 */
.L_x_387:
        /* <DEDUP_REMOVED lines=13> */
.L_x_390:
[----:B------:R-:W-:Y:S05]  /*1a5c0*/  BSYNC B1 ;  /* 0x0000000000017941 */ /* 0x000fea0003800000 */
.L_x_389:
        /* <DEDUP_REMOVED lines=13> */
.L_x_392:
[----:B------:R-:W-:Y:S05]  /*1a6a0*/  BSYNC B1 ;  /* 0x0000000000017941 */ /* 0x000fea0003800000 */
.L_x_391:
        /* <DEDUP_REMOVED lines=13> */
.L_x_394:
[----:B------:R-:W-:Y:S05]  /*1a780*/  BSYNC B1 ;  /* 0x0000000000017941 */ /* 0x000fea0003800000 */
.L_x_393:
        /* <DEDUP_REMOVED lines=13> */
.L_x_396:
[----:B------:R-:W-:Y:S05]  /*1a860*/  BSYNC B1 ;  /* 0x0000000000017941 */ /* 0x000fea0003800000 */
.L_x_395:
        /* <DEDUP_REMOVED lines=13> */
.L_x_398:
[----:B------:R-:W-:Y:S05]  /*1a940*/  BSYNC B1 ;  /* 0x0000000000017941 */ /* 0x000fea0003800000 */
.L_x_397:
        /* <DEDUP_REMOVED lines=13> */
.L_x_400:
[----:B------:R-:W-:Y:S05]  /*1aa20*/  BSYNC B1 ;  /* 0x0000000000017941 */ /* 0x000fea0003800000 */
.L_x_399:
        /* <DEDUP_REMOVED lines=13> */
.L_x_402:
[----:B------:R-:W-:Y:S05]  /*1ab00*/  BSYNC B1 ;  /* 0x0000000000017941 */ /* 0x000fea0003800000 */
.L_x_401:
        /* <DEDUP_REMOVED lines=13> */
.L_x_404:
[----:B------:R-:W-:Y:S05]  /*1abe0*/  BSYNC B1 ;  /* 0x0000000000017941 */ /* 0x000fea0003800000 */
.L_x_403:
        /* <DEDUP_REMOVED lines=13> */
.L_x_406:
[----:B------:R-:W-:Y:S05]  /*1acc0*/  BSYNC B1 ;  /* 0x0000000000017941 */ /* 0x000fea0003800000 */
.L_x_405:
        /* <DEDUP_REMOVED lines=13> */
.L_x_408:
[----:B------:R-:W-:Y:S05]  /*1ada0*/  BSYNC B1 ;  /* 0x0000000000017941 */ /* 0x000fea0003800000 */
.L_x_407:
        /* <DEDUP_REMOVED lines=13> */
.L_x_410:
[----:B------:R-:W-:Y:S05]  /*1ae80*/  BSYNC B1 ;  /* 0x0000000000017941 */ /* 0x000fea0003800000 */
.L_x_409:
        /* <DEDUP_REMOVED lines=13> */
.L_x_412:
[----:B------:R-:W-:Y:S05]  /*1af60*/  BSYNC B1 ;  /* 0x0000000000017941 */ /* 0x000fea0003800000 */
.L_x_411:
        /* <DEDUP_REMOVED lines=13> */
.L_x_414:
[----:B------:R-:W-:Y:S05]  /*1b040*/  BSYNC B1 ;  /* 0x0000000000017941 */ /* 0x000fea0003800000 */
.L_x_413:
        /* <DEDUP_REMOVED lines=13> */
.L_x_416:
[----:B------:R-:W-:Y:S05]  /*1b120*/  BSYNC B1 ;  /* 0x0000000000017941 */ /* 0x000fea0003800000 */
.L_x_415:
        /* <DEDUP_REMOVED lines=13> */
.L_x_418:
[----:B------:R-:W-:Y:S05]  /*1b200*/  BSYNC B1 ;  /* 0x0000000000017941 */ /* 0x000fea0003800000 */
.L_x_417:
        /* <DEDUP_REMOVED lines=13> */
.L_x_420:
[----:B------:R-:W-:Y:S05]  /*1b2e0*/  BSYNC B1 ;  /* 0x0000000000017941 */ /* 0x000fea0003800000 */
.L_x_419:
        /* <DEDUP_REMOVED lines=13> */
.L_x_422:
[----:B------:R-:W-:Y:S05]  /*1b3c0*/  BSYNC B1 ;  /* 0x0000000000017941 */ /* 0x000fea0003800000 */
.L_x_421:
        /* <DEDUP_REMOVED lines=13> */
.L_x_424:
[----:B------:R-:W-:Y:S05]  /*1b4a0*/  BSYNC B1 ;  /* 0x0000000000017941 */ /* 0x000fea0003800000 */
.L_x_423:
        /* <DEDUP_REMOVED lines=13> */
.L_x_426:
[----:B------:R-:W-:Y:S05]  /*1b580*/  BSYNC B1 ;  /* 0x0000000000017941 */ /* 0x000fea0003800000 */
.L_x_425:
        /* <DEDUP_REMOVED lines=13> */
.L_x_428:
[----:B------:R-:W-:Y:S05]  /*1b660*/  BSYNC B1 ;  /* 0x0000000000017941 */ /* 0x000fea0003800000 */
.L_x_427:
        /* <DEDUP_REMOVED lines=13> */
.L_x_430:
[----:B------:R-:W-:Y:S05]  /*1b740*/  BSYNC B1 ;  /* 0x0000000000017941 */ /* 0x000fea0003800000 */
.L_x_429:
        /* <DEDUP_REMOVED lines=13> */
.L_x_432:
[----:B------:R-:W-:Y:S05]  /*1b820*/  BSYNC B1 ;  /* 0x0000000000017941 */ /* 0x000fea0003800000 */
.L_x_431:
        /* <DEDUP_REMOVED lines=13> */
.L_x_434:
[----:B------:R-:W-:Y:S05]  /*1b900*/  BSYNC B1 ;  /* 0x0000000000017941 */ /* 0x000fea0003800000 */
.L_x_433:
        /* <DEDUP_REMOVED lines=13> */
.L_x_436:
[----:B------:R-:W-:Y:S05]  /*1b9e0*/  BSYNC B1 ;  /* 0x0000000000017941 */ /* 0x000fea0003800000 */
.L_x_435:
        /* <DEDUP_REMOVED lines=13> */
.L_x_438:
[----:B------:R-:W-:Y:S05]  /*1bac0*/  BSYNC B1 ;  /* 0x0000000000017941 */ /* 0x000fea0003800000 */
.L_x_437:
        /* <DEDUP_REMOVED lines=13> */
.L_x_440:
[----:B------:R-:W-:Y:S05]  /*1bba0*/  BSYNC B1 ;  /* 0x0000000000017941 */ /* 0x000fea0003800000 */
.L_x_439:
        /* <DEDUP_REMOVED lines=13> */
.L_x_442:
[----:B------:R-:W-:Y:S05]  /*1bc80*/  BSYNC B1 ;  /* 0x0000000000017941 */ /* 0x000fea0003800000 */
.L_x_441:
        /* <DEDUP_REMOVED lines=13> */
.L_x_444:
[----:B------:R-:W-:Y:S05]  /*1bd60*/  BSYNC B1 ;  /* 0x0000000000017941 */ /* 0x000fea0003800000 */
.L_x_443:
        /* <DEDUP_REMOVED lines=13> */
.L_x_446:
[----:B------:R-:W-:Y:S05]  /*1be40*/  BSYNC B1 ;  /* 0x0000000000017941 */ /* 0x000fea0003800000 */
.L_x_445:
        /* <DEDUP_REMOVED lines=13> */
.L_x_448:
[----:B------:R-:W-:Y:S05]  /*1bf20*/  BSYNC B1 ;  /* 0x0000000000017941 */ /* 0x000fea0003800000 */
.L_x_447:
        /* <DEDUP_REMOVED lines=13> */
.L_x_450:
[----:B------:R-:W-:Y:S05]  /*1c000*/  BSYNC B1 ;  /* 0x0000000000017941 */ /* 0x000fea0003800000 */
.L_x_449:
        /* <DEDUP_REMOVED lines=13> */
.L_x_452:
[----:B------:R-:W-:Y:S05]  /*1c0e0*/  BSYNC B1 ;  /* 0x0000000000017941 */ /* 0x000fea0003800000 */
.L_x_451:
        /* <DEDUP_REMOVED lines=13> */
.L_x_454:
[----:B------:R-:W-:Y:S05]  /*1c1c0*/  BSYNC B1 ;  /* 0x0000000000017941 */ /* 0x000fea0003800000 */
.L_x_453:
        /* <DEDUP_REMOVED lines=13> */
.L_x_456:
[----:B------:R-:W-:Y:S05]  /*1c2a0*/  BSYNC B1 ;  /* 0x0000000000017941 */ /* 0x000fea0003800000 */
.L_x_455:
        /* <DEDUP_REMOVED lines=13> */
.L_x_458:
[----:B------:R-:W-:Y:S05]  /*1c380*/  BSYNC B1 ;  /* 0x0000000000017941 */ /* 0x000fea0003800000 */
.L_x_457:
        /* <DEDUP_REMOVED lines=13> */
.L_x_460:
[----:B------:R-:W-:Y:S05]  /*1c460*/  BSYNC B1 ;  /* 0x0000000000017941 */ /* 0x000fea0003800000 */
.L_x_459:
        /* <DEDUP_REMOVED lines=13> */
.L_x_462:
[----:B------:R-:W-:Y:S05]  /*1c540*/  BSYNC B1 ;  /* 0x0000000000017941 */ /* 0x000fea0003800000 */
.L_x_461:
        /* <DEDUP_REMOVED lines=13> */
.L_x_464:
[----:B------:R-:W-:Y:S05]  /*1c620*/  BSYNC B1 ;  /* 0x0000000000017941 */ /* 0x000fea0003800000 */
.L_x_463:
        /* <DEDUP_REMOVED lines=13> */
.L_x_466:
[----:B------:R-:W-:Y:S05]  /*1c700*/  BSYNC B1 ;  /* 0x0000000000017941 */ /* 0x000fea0003800000 */
.L_x_465:
        /* <DEDUP_REMOVED lines=13> */
.L_x_468:
[----:B------:R-:W-:Y:S05]  /*1c7e0*/  BSYNC B1 ;  /* 0x0000000000017941 */ /* 0x000fea0003800000 */
.L_x_467:
        /* <DEDUP_REMOVED lines=13> */
.L_x_470:
[----:B------:R-:W-:Y:S05]  /*1c8c0*/  BSYNC B1 ;  /* 0x0000000000017941 */ /* 0x000fea0003800000 */
.L_x_469:
        /* <DEDUP_REMOVED lines=13> */
.L_x_472:
[----:B------:R-:W-:Y:S05]  /*1c9a0*/  BSYNC B1 ;  /* 0x0000000000017941 */ /* 0x000fea0003800000 */
.L_x_471:
        /* <DEDUP_REMOVED lines=13> */
.L_x_474:
[----:B------:R-:W-:Y:S05]  /*1ca80*/  BSYNC B1 ;  /* 0x0000000000017941 */ /* 0x000fea0003800000 */
.L_x_473:
        /* <DEDUP_REMOVED lines=13> */
.L_x_476:
[----:B------:R-:W-:Y:S05]  /*1cb60*/  BSYNC B1 ;  /* 0x0000000000017941 */ /* 0x000fea0003800000 */
.L_x_475:
        /* <DEDUP_REMOVED lines=13> */
.L_x_478:
[----:B------:R-:W-:Y:S05]  /*1cc40*/  BSYNC B1 ;  /* 0x0000000000017941 */ /* 0x000fea0003800000 */
.L_x_477:
        /* <DEDUP_REMOVED lines=13> */
.L_x_480:
[----:B------:R-:W-:Y:S05]  /*1cd20*/  BSYNC B1 ;  /* 0x0000000000017941 */ /* 0x000fea0003800000 */
.L_x_479:
        /* <DEDUP_REMOVED lines=13> */
.L_x_482:
[----:B------:R-:W-:Y:S05]  /*1ce00*/  BSYNC B1 ;  /* 0x0000000000017941 */ /* 0x000fea0003800000 */
.L_x_481:
        /* <DEDUP_REMOVED lines=13> */
.L_x_484:
[----:B------:R-:W-:Y:S05]  /*1cee0*/  BSYNC B1 ;  /* 0x0000000000017941 */ /* 0x000fea0003800000 */
.L_x_483:
        /* <DEDUP_REMOVED lines=13> */
.L_x_486:
[----:B------:R-:W-:Y:S05]  /*1cfc0*/  BSYNC B1 ;  /* 0x0000000000017941 */ /* 0x000fea0003800000 */
.L_x_485:
        /* <DEDUP_REMOVED lines=13> */
.L_x_488:
[----:B------:R-:W-:Y:S05]  /*1d0a0*/  BSYNC B1 ;  /* 0x0000000000017941 */ /* 0x000fea0003800000 */
.L_x_487:
        /* <DEDUP_REMOVED lines=13> */
.L_x_490:
[----:B------:R-:W-:Y:S05]  /*1d180*/  BSYNC B1 ;  /* 0x0000000000017941 */ /* 0x000fea0003800000 */
.L_x_489:
        /* <DEDUP_REMOVED lines=13> */
.L_x_492:
[----:B------:R-:W-:Y:S05]  /*1d260*/  BSYNC B1 ;  /* 0x0000000000017941 */ /* 0x000fea0003800000 */
.L_x_491:
        /* <DEDUP_REMOVED lines=13> */
.L_x_494:
[----:B------:R-:W-:Y:S05]  /*1d340*/  BSYNC B1 ;  /* 0x0000000000017941 */ /* 0x000fea0003800000 */
.L_x_493:
        /* <DEDUP_REMOVED lines=13> */
.L_x_496:
[----:B------:R-:W-:Y:S05]  /*1d420*/  BSYNC B1 ;  /* 0x0000000000017941 */ /* 0x000fea0003800000 */
.L_x_495:
        /* <DEDUP_REMOVED lines=13> */
.L_x_498:
[----:B------:R-:W-:Y:S05]  /*1d500*/  BSYNC B1 ;  /* 0x0000000000017941 */ /* 0x000fea0003800000 */
.L_x_497:
        /* <DEDUP_REMOVED lines=13> */
.L_x_500:
[----:B------:R-:W-:Y:S05]  /*1d5e0*/  BSYNC B1 ;  /* 0x0000000000017941 */ /* 0x000fea0003800000 */
.L_x_499:
        /* <DEDUP_REMOVED lines=13> */
.L_x_502:
[----:B------:R-:W-:Y:S05]  /*1d6c0*/  BSYNC B1 ;  /* 0x0000000000017941 */ /* 0x000fea0003800000 */
.L_x_501:
        /* <DEDUP_REMOVED lines=13> */
.L_x_504:
[----:B------:R-:W-:Y:S05]  /*1d7a0*/  BSYNC B1 ;  /* 0x0000000000017941 */ /* 0x000fea0003800000 */
.L_x_503:
        /* <DEDUP_REMOVED lines=13> */
.L_x_506:
[----:B------:R-:W-:Y:S05]  /*1d880*/  BSYNC B1 ;  /* 0x0000000000017941 */ /* 0x000fea0003800000 */
.L_x_505:
        /* <DEDUP_REMOVED lines=13> */
.L_x_508:
[----:B------:R-:W-:Y:S05]  /*1d960*/  BSYNC B1 ;  /* 0x0000000000017941 */ /* 0x000fea0003800000 */
.L_x_507:
        /* <DEDUP_REMOVED lines=13> */
.L_x_510:
[----:B------:R-:W-:Y:S05]  /*1da40*/  BSYNC B1 ;  /* 0x0000000000017941 */ /* 0x000fea0003800000 */
.L_x_509:
        /* <DEDUP_REMOVED lines=13> */
.L_x_512:
[----:B------:R-:W-:Y:S05]  /*1db20*/  BSYNC B1 ;  /* 0x0000000000017941 */ /* 0x000fea0003800000 */
.L_x_511:
        /* <DEDUP_REMOVED lines=13> */
.L_x_514:
[----:B------:R-:W-:Y:S05]  /*1dc00*/  BSYNC B1 ;  /* 0x0000000000017941 */ /* 0x000fea0003800000 */
.L_x_513:
        /* <DEDUP_REMOVED lines=13> */
.L_x_516:
[----:B------:R-:W-:Y:S05]  /*1dce0*/  BSYNC B1 ;  /* 0x0000000000017941 */ /* 0x000fea0003800000 */
.L_x_515:
        /* <DEDUP_REMOVED lines=13> */
.L_x_518:
[----:B------:R-:W-:Y:S05]  /*1ddc0*/  BSYNC B1 ;  /* 0x0000000000017941 */ /* 0x000fea0003800000 */
.L_x_517:
        /* <DEDUP_REMOVED lines=13> */
.L_x_520:
[----:B------:R-:W-:Y:S05]  /*1dea0*/  BSYNC B1 ;  /* 0x0000000000017941 */ /* 0x000fea0003800000 */
.L_x_519:
        /* <DEDUP_REMOVED lines=13> */
.L_x_522:
[----:B------:R-:W-:Y:S05]  /*1df80*/  BSYNC B1 ;  /* 0x0000000000017941 */ /* 0x000fea0003800000 */
.L_x_521:
        /* <DEDUP_REMOVED lines=13> */
.L_x_524:
[----:B------:R-:W-:Y:S05]  /*1e060*/  BSYNC B1 ;  /* 0x0000000000017941 */ /* 0x000fea0003800000 */
.L_x_523:
        /* <DEDUP_REMOVED lines=13> */
.L_x_526:
[----:B------:R-:W-:Y:S05]  /*1e140*/  BSYNC B1 ;  /* 0x0000000000017941 */ /* 0x000fea0003800000 */
.L_x_525:
        /* <DEDUP_REMOVED lines=13> */
.L_x_528:
[----:B------:R-:W-:Y:S05]  /*1e220*/  BSYNC B1 ;  /* 0x0000000000017941 */ /* 0x000fea0003800000 */
.L_x_527:
        /* <DEDUP_REMOVED lines=13> */
.L_x_530:
[----:B------:R-:W-:Y:S05]  /*1e300*/  BSYNC B1 ;  /* 0x0000000000017941 */ /* 0x000fea0003800000 */
.L_x_529:
        /* <DEDUP_REMOVED lines=13> */
.L_x_532:
[----:B------:R-:W-:Y:S05]  /*1e3e0*/  BSYNC B1 ;  /* 0x0000000000017941 */ /* 0x000fea0003800000 */
.L_x_531:
        /* <DEDUP_REMOVED lines=13> */
.L_x_534:
[----:B------:R-:W-:Y:S05]  /*1e4c0*/  BSYNC B1 ;  /* 0x0000000000017941 */ /* 0x000fea0003800000 */
.L_x_533:
        /* <DEDUP_REMOVED lines=13> */
.L_x_536:
[----:B------:R-:W-:Y:S05]  /*1e5a0*/  BSYNC B1 ;  /* 0x0000000000017941 */ /* 0x000fea0003800000 */
.L_x_535:
        /* <DEDUP_REMOVED lines=13> */
.L_x_538:
[----:B------:R-:W-:Y:S05]  /*1e680*/  BSYNC B1 ;  /* 0x0000000000017941 */ /* 0x000fea0003800000 */
.L_x_537:
        /* <DEDUP_REMOVED lines=13> */
.L_x_540:
[----:B------:R-:W-:Y:S05]  /*1e760*/  BSYNC B1 ;  /* 0x0000000000017941 */ /* 0x000fea0003800000 */
.L_x_539:
        /* <DEDUP_REMOVED lines=13> */
.L_x_542:
[----:B------:R-:W-:Y:S05]  /*1e840*/  BSYNC B1 ;  /* 0x0000000000017941 */ /* 0x000fea0003800000 */
.L_x_541:
        /* <DEDUP_REMOVED lines=13> */
.L_x_544:
[----:B------:R-:W-:Y:S05]  /*1e920*/  BSYNC B1 ;  /* 0x0000000000017941 */ /* 0x000fea0003800000 */
.L_x_543:
        /* <DEDUP_REMOVED lines=13> */
.L_x_546:
[----:B------:R-:W-:Y:S05]  /*1ea00*/  BSYNC B1 ;  /* 0x0000000000017941 */ /* 0x000fea0003800000 */
.L_x_545:
[----:B--234-:R-:W2:Y:S01]  /*1ea10*/  LDL.LU R3, [R1+0x448] ;  /* 0x0004480001037983 */ /* 0x01cea20000300800 */
[----:B-----5:R-:W-:Y:S01]  /*1ea20*/  LOP3.LUT R6, R6, 0xff, RZ, 0xc0, !PT ;  /* 0x000000ff06067812 */ /* 0x020fe200078ec0ff */
[----:B------:R-:W-:Y:S01]  /*1ea30*/  BSSY B1, `(.L_x_547) ;  /* 0x000000b000017945 */ /* 0x000fe20003800000 */
[----:B------:R-:W-:Y:S02]  /*1ea40*/  ISETP.LT.OR P2, PT, R0, 0xf9, !P1 ;  /* 0x000000f90000780c */ /* 0x000fe40004f41670 */
[----:B------:R-:W-:Y:S02]  /*1ea50*/  F2FP.F16.E5M2.UNPACK_B R6, R6 ;  /* 0x00000006ff06723e */ /* 0x000fe400020004ff */
[----:B------:R-:W-:-:S03]  /*1ea60*/  PRMT R2, RZ, 0x7610, R2 ;  /* 0x00007610ff027816 */ /* 0x000fc60000000002 */
[----:B------:R-:W-:-:S05]  /*1ea70*/  HADD2.F32 R6, -RZ, R6.H0_H0 ;  /* 0x20000006ff067230 */ /* 0x000fca0000004100 */
[----:B------:R-:W-:-:S04]  /*1ea80*/  FMUL R6, R6, UR21 ;  /* 0x0000001506067c20 */ /* 0x000fc80008400000 */
[----:B--2---:R-:W-:-:S05]  /*1ea90*/  FFMA R6, R3, UR20, R6 ;  /* 0x0000001403067c23 */ /* 0x004fca0008000006 */
[----:B------:R-:W-:-:S05]  /*1eaa0*/  F2FP.SATFINITE.E5M2.F32.PACK_AB_MERGE_C R3, RZ, R6, RZ ;  /* 0x00000006ff03723e */ /* 0x000fca00048060ff */
[----:B------:R2:W-:Y:S01]  /*1eab0*/  @!P0 STG.E.U8 desc[UR14][R30.64+0xf9], R3 ;  /* 0x0000f9031e008986 */ /* 0x0005e2000c10110e */
[----:B------:R-:W-:Y:S05]  /*1eac0*/  @P2 BRA `(.L_x_548) ;  /* 0x0000000000042947 */ /* 0x000fea0003800000 */
[----:B------:R3:W5:Y:S02]  /*1ead0*/  LDG.E.U8 R2, desc[UR14][R4.64+0xf8] ;  /* 0x0000f80e04027981 */ /* 0x000764000c1e1100 */
.L_x_548:
[----:B------:R-:W-:Y:S05]  /*1eae0*/  BSYNC B1 ;  /* 0x0000000000017941 */ /* 0x000fea0003800000 */
.L_x_547:
[----:B--2---:R-:W2:Y:S01]  /*1eaf0*/  LDL.LU R3, [R1+0x44c] ;  /* 0x00044c0001037983 */ /* 0x004ea20000300800 */
        /* <DEDUP_REMOVED lines=12> */
.L_x_550:
[----:B------:R-:W-:Y:S05]  /*1ebc0*/  BSYNC B1 ;  /* 0x0000000000017941 */ /* 0x000fea0003800000 */
.L_x_549:
[----:B------:R-:W-:Y:S05]  /*1ebd0*/  @P1 BRA `(.L_x_551) ;  /* 0x0000004800881947 */ /* 0x000fea0003800000 */
[----:B------:R-:W2:Y:S01]  /*1ebe0*/  LDL.LU R2, [R1+0x450] ;  /* 0x0004500001027983 */ /* 0x000ea20000300800 */
[----:B-----5:R-:W-:-:S04]  /*1ebf0*/  LOP3.LUT R0, R0, 0xff, RZ, 0xc0, !PT ;  /* 0x000000ff00007812 */ /* 0x020fc800078ec0ff */
[----:B------:R-:W-:-:S05]  /*1ec00*/  F2FP.F16.E5M2.UNPACK_B R0, R0 ;  /* 0x00000000ff00723e */ /* 0x000fca00020004ff */
[----:B------:R-:W-:-:S05]  /*1ec10*/  HADD2.F32 R0, -RZ, R0.H0_H0 ;  /* 0x20000000ff007230 */ /* 0x000fca0000004100 */
[----:B------:R-:W-:-:S04]  /*1ec20*/  FMUL R0, R0, UR21 ;  /* 0x0000001500007c20 */ /* 0x000fc80008400000 */
[----:B--2---:R-:W-:-:S05]  /*1ec30*/  FFMA R0, R2, UR20, R0 ;  /* 0x0000001402007c23 */ /* 0x004fca0008000000 */
[----:B------:R-:W-:-:S05]  /*1ec40*/  F2FP.SATFINITE.E5M2.F32.PACK_AB_MERGE_C R3, RZ, R0, RZ ;  /* 0x00000000ff03723e */ /* 0x000fca00048060ff */
[----:B------:R2:W-:Y:S01]  /*1ec50*/  STG.E.U8 desc[UR14][R28.64+0xf9], R3 ;  /* 0x0000f9031c007986 */ /* 0x0005e2000c10110e */
[----:B------:R-:W-:Y:S05]  /*1ec60*/  BRA `(.L_x_551) ;  /* 0x0000004800647947 */ /* 0x000fea0003800000 */
.L_x_38:
[----:B------:R-:W-:Y:S01]  /*1ec70*/  ISETP.GE.AND P3, PT, R34, 0x1, PT ;  /* 0x000000012200780c */ /* 0x000fe20003f66270 */
[----:B------:R-:W-:Y:S01]  /*1ec80*/  FMUL R3, R3, UR20 ;  /* 0x0000001403037c20 */ /* 0x000fe20008400000 */
[----:B------:R-:W2:Y:S02]  /*1ec90*/  LDL.LU R2, [R1+0x200] ;  /* 0x0002000001027983 */ /* 0x000ea40000300800 */
[----:B------:R-:W-:Y:S02]  /*1eca0*/  ISETP.LT.OR P0, PT, R0, 0x1, !P3 ;  /* 0x000000010000780c */ /* 0x000fe40005f01670 */
[----:B------:R-:W-:Y:S01]  /*1ecb0*/  F2FP.SATFINITE.E5M2.F32.PACK_AB_MERGE_C R3, RZ, R3, RZ ;  /* 0x00000003ff03723e */ /* 0x000fe200048060ff */
[----:B------:R-:W-:Y:S01]  /*1ecc0*/  FMUL R4, R4, UR20 ;  /* 0x0000001404047c20 */ /* 0x000fe20008400000 */
[----:B------:R-:W-:Y:S01]  /*1ecd0*/  ISETP.GE.AND P2, PT, R34, 0x9, PT ;  /* 0x000000092200780c */ /* 0x000fe20003f46270 */
[----:B------:R-:W-:Y:S01]  /*1ece0*/  FMUL R5, R5, UR20 ;  /* 0x0000001405057c20 */ /* 0x000fe20008400000 */
[----:B------:R-:W-:Y:S01]  /*1ecf0*/  ISETP.LT.OR P1, PT, R0, 0x9, !P3 ;  /* 0x000000090000780c */ /* 0x000fe20005f21670 */
[----:B------:R-:W-:Y:S01]  /*1ed00*/  FMUL R6, R6, UR20 ;  /* 0x0000001406067c20 */ /* 0x000fe20008400000 */
[----:B------:R-:W-:Y:S01]  /*1ed10*/  FMUL R7, R7, UR20 ;  /* 0x0000001407077c20 */ /* 0x000fe20008400000 */
[----:B------:R-:W-:Y:S01]  /*1ed20*/  ISETP.LT.OR P5, PT, R0, 0xa, !P3 ;  /* 0x0000000a0000780c */ /* 0x000fe20005fa1670 */
[----:B------:R-:W-:Y:S01]  /*1ed30*/  FMUL R8, R8, UR20 ;  /* 0x0000001408087c20 */ /* 0x000fe20008400000 */
[----:B------:R-:W-:Y:S01]  /*1ed40*/  FMUL R9, R9, UR20 ;  /* 0x0000001409097c20 */ /* 0x000fe20008400000 */
[----:B------:R-:W-:Y:S01]  /*1ed50*/  FMUL R10, R10, UR20 ;  /* 0x000000140a0a7c20 */ /* 0x000fe20008400000 */
[----:B------:R0:W-:Y:S01]  /*1ed60*/  @!P0 STG.E.U8 desc[UR14][R24.64], R3 ;  /* 0x0000000318008986 */ /* 0x0001e2000c10110e */
[----:B------:R-:W-:-:S02]  /*1ed70*/  ISETP.LT.OR P0, PT, R0, 0x2, !P3 ;  /* 0x000000020000780c */ /* 0x000fc40005f01670 */
[----:B------:R-:W-:Y:S01]  /*1ed80*/  F2FP.SATFINITE.E5M2.F32.PACK_AB_MERGE_C R4, RZ, R4, RZ ;  /* 0x00000004ff04723e */ /* 0x000fe200048060ff */
[----:B------:R-:W-:Y:S01]  /*1ed90*/  FMUL R11, R11, UR20 ;  /* 0x000000140b0b7c20 */ /* 0x000fe20008400000 */
[----:B------:R-:W-:Y:S01]  /*1eda0*/  F2FP.SATFINITE.E5M2.F32.PACK_AB_MERGE_C R5, RZ, R5, RZ ;  /* 0x00000005ff05723e */ /* 0x000fe200048060ff */
[----:B------:R-:W-:Y:S01]  /*1edb0*/  FMUL R12, R12, UR20 ;  /* 0x000000140c0c7c20 */ /* 0x000fe20008400000 */
[----:B------:R-:W-:Y:S01]  /*1edc0*/  FMUL R13, R13, UR20 ;  /* 0x000000140d0d7c20 */ /* 0x000fe20008400000 */
[----:B------:R-:W-:Y:S01]  /*1edd0*/  FMUL R14, R14, UR20 ;  /* 0x000000140e0e7c20 */ /* 0x000fe20008400000 */
[----:B------:R-:W-:Y:S01]  /*1ede0*/  FMUL R15, R15, UR20 ;  /* 0x000000140f0f7c20 */ /* 0x000fe20008400000 */
[----:B------:R-:W-:Y:S01]  /*1edf0*/  FMUL R16, R16, UR20 ;  /* 0x0000001410107c20 */ /* 0x000fe20008400000 */
[----:B------:R-:W-:Y:S01]  /*1ee00*/  FMUL R17, R17, UR20 ;  /* 0x0000001411117c20 */ /* 0x000fe20008400000 */
[----:B------:R-:W-:Y:S01]  /*1ee10*/  FMUL R18, R18, UR20 ;  /* 0x0000001412127c20 */ /* 0x000fe20008400000 */
[----:B------:R-:W-:Y:S01]  /*1ee20*/  FMUL R19, R19, UR20 ;  /* 0x0000001413137c20 */ /* 0x000fe20008400000 */
[----:B------:R-:W-:Y:S01]  /*1ee30*/  @!P0 STG.E.U8 desc[UR14][R24.64+0x1], R4 ;  /* 0x0000010418008986 */ /* 0x000fe2000c10110e */
[----:B------:R-:W-:-:S02]  /*1ee40*/  ISETP.LT.OR P0, PT, R0, 0x1, !P2 ;  /* 0x000000010000780c */ /* 0x000fc40005701670 */
[----:B------:R-:W-:Y:S01]  /*1ee50*/  F2FP.SATFINITE.E5M2.F32.PACK_AB_MERGE_C R6, RZ, R6, RZ ;  /* 0x00000006ff06723e */ /* 0x000fe200048060ff */
[----:B------:R-:W-:Y:S01]  /*1ee60*/  FMUL R20, R20, UR20 ;  /* 0x0000001414147c20 */ /* 0x000fe20008400000 */
[----:B------:R-:W-:Y:S01]  /*1ee70*/  FMUL R21, R21, UR20 ;  /* 0x0000001415157c20 */ /* 0x000fe20008400000 */
[----:B------:R-:W-:Y:S01]  /*1ee80*/  FMUL R22, R22, UR20 ;  /* 0x0000001416167c20 */ /* 0x000fe20008400000 */
[----:B------:R-:W3:Y:S07]  /*1ee90*/  LDL.LU R41, [R1+0x204] ;  /* 0x0002040001297983 */ /* 0x000eee0000300800 */
[----:B------:R4:W-:Y:S01]  /*1eea0*/  @!P0 STG.E.U8 desc[UR14][R26.64], R5 ;  /* 0x000000051a008986 */ /* 0x0009e2000c10110e */
[----:B------:R-:W-:-:S02]  /*1eeb0*/  ISETP.LT.OR P0, PT, R0, 0x2, !P2 ;  /* 0x000000020000780c */ /* 0x000fc40005701670 */
[----:B------:R-:W-:Y:S01]  /*1eec0*/  F2FP.SATFINITE.E5M2.F32.PACK_AB_MERGE_C R7, RZ, R7, RZ ;  /* 0x00000007ff07723e */ /* 0x000fe200048060ff */
[----:B------:R-:W5:Y:S01]  /*1eed0*/  LDL.LU R39, [R1+0x208] ;  /* 0x0002080001277983 */ /* 0x000f620000300800 */
[----:B------:R-:W-:Y:S02]  /*1eee0*/  F2FP.SATFINITE.E5M2.F32.PACK_AB_MERGE_C R8, RZ, R8, RZ ;  /* 0x00000008ff08723e */ /* 0x000fe400048060ff */
[----:B------:R-:W-:Y:S01]  /*1eef0*/  F2FP.SATFINITE.E5M2.F32.PACK_AB_MERGE_C R9, RZ, R9, RZ ;  /* 0x00000009ff09723e */ /* 0x000fe200048060ff */
[----:B------:R-:W-:Y:S01]  /*1ef00*/  FMUL R23, R23, UR20 ;  /* 0x0000001417177c20 */ /* 0x000fe20008400000 */
[----:B------:R-:W-:Y:S01]  /*1ef10*/  F2FP.SATFINITE.E5M2.F32.PACK_AB_MERGE_C R10, RZ, R10, RZ ;  /* 0x0000000aff0a723e */ /* 0x000fe200048060ff */
[----:B------:R-:W-:Y:S01]  /*1ef20*/  FMUL R152, R152, UR20 ;  /* 0x0000001498987c20 */ /* 0x000fe20008400000 */
[----:B------:R-:W-:Y:S01]  /*1ef30*/  F2FP.SATFINITE.E5M2.F32.PACK_AB_MERGE_C R11, RZ, R11, RZ ;  /* 0x0000000bff0b723e */ /* 0x000fe200048060ff */
[----:B------:R-:W3:Y:S04]  /*1ef40*/  LDL.LU R35, [R1+0x20c] ;  /* 0x00020c0001237983 */ /* 0x000ee80000300800 */
[----:B------:R-:W-:Y:S01]  /*1ef50*/  @!P0 STG.E.U8 desc[UR14][R26.64+0x1], R6 ;  /* 0x000001061a008986 */ /* 0x000fe2000c10110e */
[----:B------:R-:W-:-:S03]  /*1ef60*/  ISETP.LT.OR P0, PT, R0, 0x9, !P2 ;  /* 0x000000090000780c */ /* 0x000fc60005701670 */
[----:B------:R-:W-:Y:S01]  /*1ef70*/  @!P1 STG.E.U8 desc[UR14][R24.64+0x8], R7 ;  /* 0x0000080718009986 */ /* 0x000fe2000c10110e */
[----:B------:R-:W-:-:S03]  /*1ef80*/  ISETP.LT.OR P1, PT, R0, 0xa, !P2 ;  /* 0x0000000a0000780c */ /* 0x000fc60005721670 */
[----:B------:R-:W-:Y:S01]  /*1ef90*/  @!P5 STG.E.U8 desc[UR14][R24.64+0x9], R8 ;  /* 0x000009081800d986 */ /* 0x000fe2000c10110e */
[C---:B------:R-:W-:Y:S02]  /*1efa0*/  ISETP.LT.OR P5, PT, R0.reuse, 0x11, !P3 ;  /* 0x000000110000780c */ /* 0x040fe40005fa1670 */
[----:B------:R-:W-:Y:S01]  /*1efb0*/  F2FP.SATFINITE.E5M2.F32.PACK_AB_MERGE_C R12, RZ, R12, RZ ;  /* 0x0000000cff0c723e */ /* 0x000fe200048060ff */
[----:B------:R-:W-:Y:S01]  /*1efc0*/  FMUL R153, R153, UR20 ;  /* 0x0000001499997c20 */ /* 0x000fe20008400000 */
[----:B------:R-:W-:Y:S01]  /*1efd0*/  F2FP.SATFINITE.E5M2.F32.PACK_AB_MERGE_C R13, RZ, R13, RZ ;  /* 0x0000000dff0d723e */ /* 0x000fe200048060ff */
[----:B------:R-:W-:Y:S01]  /*1efe0*/  @!P0 STG.E.U8 desc[UR14][R26.64+0x8], R9 ;  /* 0x000008091a008986 */ /* 0x000fe2000c10110e */
[----:B------:R-:W-:-:S03]  /*1eff0*/  ISETP.LT.OR P0, PT, R0, 0x12, !P3 ;  /* 0x000000120000780c */ /* 0x000fc60005f01670 */
[----:B------:R-:W-:Y:S01]  /*1f000*/  @!P1 STG.E.U8 desc[UR14][R26.64+0x9], R10 ;  /* 0x0000090a1a009986 */ /* 0x000fe2000c10110e */
[----:B------:R-:W-:-:S03]  /*1f010*/  ISETP.LT.OR P1, PT, R0, 0x11, !P2 ;  /* 0x000000110000780c */ /* 0x000fc60005721670 */
[----:B------:R-:W-:Y:S01]  /*1f020*/  @!P5 STG.E.U8 desc[UR14][R24.64+0x10], R11 ;  /* 0x0000100b1800d986 */ /* 0x000fe2000c10110e */
[C---:B------:R-:W-:Y:S02]  /*1f030*/  ISETP.LT.OR P5, PT, R0.reuse, 0x12, !P2 ;  /* 0x000000120000780c */ /* 0x040fe400057a1670 */
[----:B------:R-:W-:Y:S01]  /*1f040*/  F2FP.SATFINITE.E5M2.F32.PACK_AB_MERGE_C R14, RZ, R14, RZ ;  /* 0x0000000eff0e723e */ /* 0x000fe200048060ff */
[----:B------:R-:W5:Y:S04]  /*1f050*/  LDL.LU R33, [R1+0x210] ;  /* 0x0002100001217983 */ /* 0x000f680000300800 */
[----:B------:R-:W-:Y:S01]  /*1f060*/  @!P0 STG.E.U8 desc[UR14][R24.64+0x11], R12 ;  /* 0x0000110c18008986 */ /* 0x000fe2000c10110e */
[----:B------:R-:W-:-:S03]  /*1f070*/  ISETP.LT.OR P0, PT, R0, 0x19, !P3 ;  /* 0x000000190000780c */ /* 0x000fc60005f01670 */
[----:B------:R-:W-:Y:S01]  /*1f080*/  @!P1 STG.E.U8 desc[UR14][R26.64+0x10], R13 ;  /* 0x0000100d1a009986 */ /* 0x000fe2000c10110e */
[C---:B------:R-:W-:Y:S02]  /*1f090*/  ISETP.LT.OR P1, PT, R0.reuse, 0x1a, !P3 ;  /* 0x0000001a0000780c */ /* 0x040fe40005f21670 */
[----:B------:R-:W-:Y:S02]  /*1f0a0*/  F2FP.SATFINITE.E5M2.F32.PACK_AB_MERGE_C R15, RZ, R15, RZ ;  /* 0x0000000fff0f723e */ /* 0x000fe400048060ff */
[----:B------:R-:W-:Y:S01]  /*1f0b0*/  F2FP.SATFINITE.E5M2.F32.PACK_AB_MERGE_C R16, RZ, R16, RZ ;  /* 0x00000010ff10723e */ /* 0x000fe200048060ff */
[----:B------:R-:W-:Y:S01]  /*1f0c0*/  @!P5 STG.E.U8 desc[UR14][R26.64+0x11], R14 ;  /* 0x0000110e1a00d986 */ /* 0x000fe2000c10110e */
[----:B------:R-:W-:-:S03]  /*1f0d0*/  ISETP.LT.OR P5, PT, R0, 0x19, !P2 ;  /* 0x000000190000780c */ /* 0x000fc600057a1670 */
[----:B------:R-:W-:Y:S01]  /*1f0e0*/  @!P0 STG.E.U8 desc[UR14][R24.64+0x18], R15 ;  /* 0x0000180f18008986 */ /* 0x000fe2000c10110e */
[----:B------:R-:W-:-:S03]  /*1f0f0*/  ISETP.LT.OR P0, PT, R0, 0x1a, !P2 ;  /* 0x0000001a0000780c */ /* 0x000fc60005701670 */
[----:B------:R-:W-:Y:S01]  /*1f100*/  @!P1 STG.E.U8 desc[UR14][R24.64+0x19], R16 ;  /* 0x0000191018009986 */ /* 0x000fe2000c10110e */
[----:B------:R-:W-:Y:S02]  /*1f110*/  ISETP.LT.OR P1, PT, R0, 0x21, !P3 ;  /* 0x000000210000780c */ /* 0x000fe40005f21670 */
[----:B------:R-:W-:Y:S01]  /*1f120*/  F2FP.SATFINITE.E5M2.F32.PACK_AB_MERGE_C R17, RZ, R17, RZ ;  /* 0x00000011ff11723e */ /* 0x000fe200048060ff */
[----:B------:R-:W5:Y:S01]  /*1f130*/  LDL.LU R32, [R1+0x214] ;  /* 0x0002140001207983 */ /* 0x000f620000300800 */
[----:B------:R-:W-:Y:S01]  /*1f140*/  F2FP.SATFINITE.E5M2.F32.PACK_AB_MERGE_C R18, RZ, R18, RZ ;  /* 0x00000012ff12723e */ /* 0x000fe200048060ff */
[----:B------:R-:W-:Y:S01]  /*1f150*/  FMUL R154, R154, UR20 ;  /* 0x000000149a9a7c20 */ /* 0x000fe20008400000 */
[----:B------:R-:W-:Y:S01]  /*1f160*/  F2FP.SATFINITE.E5M2.F32.PACK_AB_MERGE_C R19, RZ, R19, RZ ;  /* 0x00000013ff13723e */ /* 0x000fe200048060ff */
[----:B------:R-:W-:Y:S01]  /*1f170*/  @!P5 STG.E.U8 desc[UR14][R26.64+0x18], R17 ;  /* 0x000018111a00d986 */ /* 0x000fe2000c10110e */
[----:B------:R-:W-:Y:S01]  /*1f180*/  ISETP.LT.OR P5, PT, R0, 0x22, !P3 ;  /* 0x000000220000780c */ /* 0x000fe20005fa1670 */
[----:B------:R-:W-:Y:S01]  /*1f190*/  FMUL R156, R156, UR20 ;  /* 0x000000149c9c7c20 */ /* 0x000fe20008400000 */
[----:B------:R-:W-:Y:S01]  /*1f1a0*/  F2FP.SATFINITE.E5M2.F32.PACK_AB_MERGE_C R20, RZ, R20, RZ ;  /* 0x00000014ff14723e */ /* 0x000fe200048060ff */
[----:B------:R-:W-:Y:S01]  /*1f1b0*/  @!P0 STG.E.U8 desc[UR14][R26.64+0x19], R18 ;  /* 0x000019121a008986 */ /* 0x000fe2000c10110e */
[C---:B------:R-:W-:Y:S01]  /*1f1c0*/  ISETP.LT.OR P0, PT, R0.reuse, 0x21, !P2 ;  /* 0x000000210000780c */ /* 0x040fe20005701670 */
[----:B------:R-:W-:Y:S01]  /*1f1d0*/  FMUL R155, R155, UR20 ;  /* 0x000000149b9b7c20 */ /* 0x000fe20008400000 */
[----:B------:R-:W-:Y:S01]  /*1f1e0*/  F2FP.SATFINITE.E5M2.F32.PACK_AB_MERGE_C R21, RZ, R21, RZ ;  /* 0x00000015ff15723e */ /* 0x000fe200048060ff */
[----:B------:R-:W-:Y:S01]  /*1f1f0*/  @!P1 STG.E.U8 desc[UR14][R24.64+0x20], R19 ;  /* 0x0000201318009986 */ /* 0x000fe2000c10110e */
[----:B------:R-:W-:Y:S01]  /*1f200*/  ISETP.LT.OR P1, PT, R0, 0x22, !P2 ;  /* 0x000000220000780c */ /* 0x000fe20005721670 */
[----:B------:R-:W-:Y:S01]  /*1f210*/  FMUL R157, R157, UR20 ;  /* 0x000000149d9d7c20 */ /* 0x000fe20008400000 */
        /* <DEDUP_REMOVED lines=20> */
[C---:B------:R-:W-:Y:S01]  /*1f360*/  ISETP.LT.OR P6, PT, R0.reuse, 0x32, !P2 ;  /* 0x000000320000780c */ /* 0x040fe200057c1670 */
        /* <DEDUP_REMOVED lines=45> */
[----:B0-----:R-:W-:Y:S01]  /*1f640*/  F2FP.SATFINITE.E5M2.F32.PACK_AB_MERGE_C R3, RZ, R168, RZ ;  /* 0x000000a8ff03723e */ /* 0x001fe200048060ff */
        /* <DEDUP_REMOVED lines=11> */
[----:B----4-:R-:W-:Y:S01]  /*1f700*/  F2FP.SATFINITE.E5M2.F32.PACK_AB_MERGE_C R5, RZ, R170, RZ ;  /* 0x000000aaff05723e */ /* 0x010fe200048060ff */
        /* <DEDUP_REMOVED lines=8> */
[----:B------:R0:W-:Y:S01]  /*1f790*/  @!P1 STG.E.U8 desc[UR14][R24.64+0x49], R3 ;  /* 0x0000490318009986 */ /* 0x0001e2000c10110e */
[C---:B------:R-:W-:Y:S01]  /*1f7a0*/  ISETP.LT.OR P1, PT, R0.reuse, 0x52, !P3 ;  /* 0x000000520000780c */ /* 0x040fe20005f21670 */
[----:B------:R-:W-:Y:S01]  /*1f7b0*/  FMUL R181, R181, UR20 ;  /* 0x00000014b5b57c20 */ /* 0x000fe20008400000 */
[----:B------:R-:W-:Y:S01]  /*1f7c0*/  F2FP.SATFINITE.E5M2.F32.PACK_AB_MERGE_C R175, RZ, R175, RZ ;  /* 0x000000afffaf723e */ /* 0x000fe200048060ff */
[----:B------:R4:W-:Y:S01]  /*1f7d0*/  @!P6 STG.E.U8 desc[UR14][R26.64+0x49], R5 ;  /* 0x000049051a00e986 */ /* 0x0009e2000c10110e */
        /* <DEDUP_REMOVED lines=8> */
[----:B0-----:R-:W-:Y:S01]  /*1f860*/  F2FP.SATFINITE.E5M2.F32.PACK_AB_MERGE_C R3, RZ, R172, RZ ;  /* 0x000000acff03723e */ /* 0x001fe200048060ff */
[----:B------:R-:W-:Y:S01]  /*1f870*/  FMUL R183, R183, UR20 ;  /* 0x00000014b7b77c20 */ /* 0x000fe20008400000 */
[C---:B------:R-:W-:Y:S01]  /*1f880*/  ISETP.LT.OR P0, PT, R0.reuse, 0x59, !P3 ;  /* 0x000000590000780c */ /* 0x040fe20005f01670 */
[----:B------:R-:W-:Y:S01]  /*1f890*/  FMUL R185, R185, UR20 ;  /* 0x00000014b9b97c20 */ /* 0x000fe20008400000 */
[----:B----4-:R-:W-:Y:S01]  /*1f8a0*/  F2FP.SATFINITE.E5M2.F32.PACK_AB_MERGE_C R5, RZ, R174, RZ ;  /* 0x000000aeff05723e */ /* 0x010fe200048060ff */
        /* <DEDUP_REMOVED lines=8> */
[----:B------:R4:W-:Y:S01]  /*1f930*/  @!P6 STG.E.U8 desc[UR14][R26.64+0x51], R5 ;  /* 0x000051051a00e986 */ /* 0x0009e2000c10110e */
[C---:B------:R-:W-:Y:S01]  /*1f940*/  ISETP.LT.OR P6, PT, R0.reuse, 0x5a, !P2 ;  /* 0x0000005a0000780c */ /* 0x040fe200057c1670 */
[----:B------:R-:W-:Y:S01]  /*1f950*/  FMUL R187, R187, UR20 ;  /* 0x00000014bbbb7c20 */ /* 0x000fe20008400000 */
[----:B------:R-:W-:Y:S01]  /*1f960*/  F2FP.SATFINITE.E5M2.F32.PACK_AB_MERGE_C R185, RZ, R185, RZ ;  /* 0x000000b9ffb9723e */ /* 0x000fe200048060ff */
[----:B------:R-:W-:Y:S01]  /*1f970*/  @!P0 STG.E.U8 desc[UR14][R24.64+0x58], R175 ;  /* 0x000058af18008986 */ /* 0x000fe2000c10110e */
[----:B0-----:R-:W-:Y:S01]  /*1f980*/  F2FP.SATFINITE.E5M2.F32.PACK_AB_MERGE_C R3, RZ, R176, RZ ;  /* 0x000000b0ff03723e */ /* 0x001fe200048060ff */
[----:B------:R-:W-:Y:S01]  /*1f990*/  FMUL R189, R189, UR20 ;  /* 0x00000014bdbd7c20 */ /* 0x000fe20008400000 */
[----:B------:R-:W-:Y:S01]  /*1f9a0*/  ISETP.LT.OR P0, PT, R0, 0x61, !P3 ;  /* 0x000000610000780c */ /* 0x000fe20005f01670 */
[----:B------:R-:W-:Y:S01]  /*1f9b0*/  FMUL R190, R190, UR20 ;  /* 0x00000014bebe7c20 */ /* 0x000fe20008400000 */
[----:B------:R-:W-:Y:S01]  /*1f9c0*/  FMUL R192, R192, UR20 ;  /* 0x00000014c0c07c20 */ /* 0x000fe20008400000 */
[----:B------:R0:W-:Y:S01]  /*1f9d0*/  @!P1 STG.E.U8 desc[UR14][R24.64+0x59], R3 ;  /* 0x0000590318009986 */ /* 0x0001e2000c10110e */
[C---:B------:R-:W-:Y:S01]  /*1f9e0*/  ISETP.LT.OR P1, PT, R0.reuse, 0x62, !P3 ;  /* 0x000000620000780c */ /* 0x040fe20005f21670 */
[----:B------:R-:W-:Y:S01]  /*1f9f0*/  FMUL R191, R191, UR20 ;  /* 0x00000014bfbf7c20 */ /* 0x000fe20008400000 */
[----:B----4-:R-:W-:Y:S01]  /*1fa00*/  F2FP.SATFINITE.E5M2.F32.PACK_AB_MERGE_C R5, RZ, R178, RZ ;  /* 0x000000b2ff05723e */ /* 0x010fe200048060ff */
[----:B------:R-:W-:Y:S01]  /*1fa10*/  @!P5 STG.E.U8 desc[UR14][R26.64+0x58], R177 ;  /* 0x000058b11a00d986 */ /* 0x000fe2000c10110e */
        /* <DEDUP_REMOVED lines=12> */
[----:B------:R-:W-:Y:S01]  /*1fae0*/  F2FP.SATFINITE.E5M2.F32.PACK_AB_MERGE_C R191, RZ, R191, RZ ;  /* 0x000000bfffbf723e */ /* 0x000fe200048060ff */
[----:B------:R0:W-:Y:S01]  /*1faf0*/  @!P1 STG.E.U8 desc[UR14][R24.64+0x61], R3 ;  /* 0x0000610318009986 */ /* 0x0001e2000c10110e */
[C---:B------:R-:W-:Y:S01]  /*1fb00*/  ISETP.LT.OR P1, PT, R0.reuse, 0x6a, !P3 ;  /* 0x0000006a0000780c */ /* 0x040fe20005f21670 */
[----:B------:R-:W-:Y:S01]  /*1fb10*/  FMUL R197, R197, UR20 ;  /* 0x00000014c5c57c20 */ /* 0x000fe20008400000 */
[----:B----4-:R-:W-:Y:S01]  /*1fb20*/  F2FP.SATFINITE.E5M2.F32.PACK_AB_MERGE_C R5, RZ, R182, RZ ;  /* 0x000000b6ff05723e */ /* 0x010fe200048060ff */
[----:B------:R-:W-:Y:S01]  /*1fb30*/  @!P5 STG.E.U8 desc[UR14][R26.64+0x60], R181 ;  /* 0x000060b51a00d986 */ /* 0x000fe2000c10110e */
[----:B------:R-:W-:Y:S01]  /*1fb40*/  ISETP.LT.OR P5, PT, R0, 0x69, !P2 ;  /* 0x000000690000780c */ /* 0x000fe200057a1670 */
        /* <DEDUP_REMOVED lines=13> */
[----:B------:R-:W-:Y:S01]  /*1fc20*/  ISETP.LT.OR P1, PT, R0, 0x72, !P3 ;  /* 0x000000720000780c */ /* 0x000fe20005f21670 */
[----:B------:R-:W-:Y:S01]  /*1fc30*/  FMUL R202, R202, UR20 ;  /* 0x00000014caca7c20 */ /* 0x000fe20008400000 */
[----:B----4-:R-:W-:Y:S01]  /*1fc40*/  F2FP.SATFINITE.E5M2.F32.PACK_AB_MERGE_C R5, RZ, R186, RZ ;  /* 0x000000baff05723e */ /* 0x010fe200048060ff */
        /* <DEDUP_REMOVED lines=111> */
[----:B--2---:R-:W-:Y:S01]  /*20340*/  FMUL R2, R2, UR20 ;  /* 0x0000001402027c20 */ /* 0x004fe20008400000 */
        /* <DEDUP_REMOVED lines=8> */
[----:B------:R-:W4:Y:S01]  /*203d0*/  LDL.LU R38, [R1+0x218] ;  /* 0x0002180001267983 */ /* 0x000f220000300800 */
[----:B------:R-:W-:-:S03]  /*203e0*/  F2FP.SATFINITE.E5M2.F32.PACK_AB_MERGE_C R233, RZ, R233, RZ ;  /* 0x000000e9ffe9723e */ /* 0x000fc600048060ff */
[----:B------:R0:W-:Y:S01]  /*203f0*/  @!P1 STG.E.U8 desc[UR14][R24.64+0xa1], R3 ;  /* 0x0000a10318009986 */ /* 0x0001e2000c10110e */
[C---:B------:R-:W-:Y:S02]  /*20400*/  ISETP.LT.OR P1, PT, R0.reuse, 0xaa, !P3 ;  /* 0x000000aa0000780c */ /* 0x040fe40005f21670 */
[----:B--2---:R-:W-:Y:S01]  /*20410*/  F2FP.SATFINITE.E5M2.F32.PACK_AB_MERGE_C R5, RZ, R214, RZ ;  /* 0x000000d6ff05723e */ /* 0x004fe200048060ff */
[----:B------:R-:W-:Y:S01]  /*20420*/  @!P5 STG.E.U8 desc[UR14][R26.64+0xa0], R213 ;  /* 0x0000a0d51a00d986 */ /* 0x000fe2000c10110e */
[----:B------:R-:W-:-:S03]  /*20430*/  ISETP.LT.OR P5, PT, R0, 0xa9, !P2 ;  /* 0x000000a90000780c */ /* 0x000fc600057a1670 */
[----:B------:R2:W-:Y:S01]  /*20440*/  @!P6 STG.E.U8 desc[UR14][R26.64+0xa1], R5 ;  /* 0x0000a1051a00e986 */ /* 0x0005e2000c10110e */
[C---:B------:R-:W-:Y:S02]  /*20450*/  ISETP.LT.OR P6, PT, R0.reuse, 0xaa, !P2 ;  /* 0x000000aa0000780c */ /* 0x040fe400057c1670 */
[----:B0-----:R-:W-:Y:S01]  /*20460*/  F2FP.SATFINITE.E5M2.F32.PACK_AB_MERGE_C R3, RZ, R216, RZ ;  /* 0x000000d8ff03723e */ /* 0x001fe200048060ff */
[----:B------:R-:W-:Y:S01]  /*20470*/  @!P0 STG.E.U8 desc[UR14][R24.64+0xa8], R215 ;  /* 0x0000a8d718008986 */ /* 0x000fe2000c10110e */
[----:B------:R-:W-:-:S03]  /*20480*/  ISETP.LT.OR P0, PT, R0, 0xb1, !P3 ;  /* 0x000000b10000780c */ /* 0x000fc60005f01670 */
        /* <DEDUP_REMOVED lines=38> */
[----:B------:R-:W4:Y:S04]  /*206f0*/  LDL.LU R37, [R1+0x21c] ;  /* 0x00021c0001257983 */ /* 0x000f280000300800 */
[----:B------:R-:W-:Y:S01]  /*20700*/  @!P1 STG.E.U8 desc[UR14][R24.64+0xc9], R3 ;  /* 0x0000c90318009986 */ /* 0x000fe2000c10110e */
[C---:B------:R-:W-:Y:S02]  /*20710*/  ISETP.LT.OR P1, PT, R0.reuse, 0xd2, !P3 ;  /* 0x000000d20000780c */ /* 0x040fe40005f21670 */
[----:B--2---:R-:W-:Y:S01]  /*20720*/  F2FP.SATFINITE.E5M2.F32.PACK_AB_MERGE_C R5, RZ, R234, RZ ;  /* 0x000000eaff05723e */ /* 0x004fe200048060ff */
[----:B------:R-:W2:Y:S01]  /*20730*/  LDL.LU R36, [R1+0x220] ;  /* 0x0002200001247983 */ /* 0x000ea20000300800 */
[----:B------:R-:W-:Y:S01]  /*20740*/  F2FP.SATFINITE.E5M2.F32.PACK_AB_MERGE_C R7, RZ, R236, RZ ;  /* 0x000000ecff07723e */ /* 0x000fe200048060ff */
[----:B---3--:R-:W-:Y:S01]  /*20750*/  FMUL R4, R35, UR20 ;  /* 0x0000001423047c20 */ /* 0x008fe20008400000 */
[----:B------:R-:W-:Y:S01]  /*20760*/  F2FP.SATFINITE.E5M2.F32.PACK_AB_MERGE_C R9, RZ, R2, RZ ;  /* 0x00000002ff09723e */ /* 0x000fe200048060ff */
[----:B------:R-:W-:Y:S01]  /*20770*/  FMUL R2, R41, UR20 ;  /* 0x0000001429027c20 */ /* 0x000fe20008400000 */
[----:B------:R-:W3:Y:S04]  /*20780*/  LDL.LU R35, [R1+0x224] ;  /* 0x0002240001237983 */ /* 0x000ee80000300800 */
[----:B------:R-:W-:Y:S01]  /*20790*/  @!P0 STG.E.U8 desc[UR14][R24.64+0xc8], R231 ;  /* 0x0000c8e718008986 */ /* 0x000fe2000c10110e */
[----:B------:R-:W-:-:S03]  /*207a0*/  ISETP.LT.OR P0, PT, R0, 0xd1, !P3 ;  /* 0x000000d10000780c */ /* 0x000fc60005f01670 */
[----:B------:R-:W-:Y:S01]  /*207b0*/  @!P5 STG.E.U8 desc[UR14][R26.64+0xc8], R233 ;  /* 0x0000c8e91a00d986 */ /* 0x000fe2000c10110e */
[----:B------:R-:W-:-:S03]  /*207c0*/  ISETP.LT.OR P5, PT, R0, 0xd1, !P2 ;  /* 0x000000d10000780c */ /* 0x000fc600057a1670 */
[----:B------:R5:W-:Y:S01]  /*207d0*/  @!P6 STG.E.U8 desc[UR14][R26.64+0xc9], R5 ;  /* 0x0000c9051a00e986 */ /* 0x000be2000c10110e */
[----:B------:R-:W-:-:S03]  /*207e0*/  ISETP.LT.OR P6, PT, R0, 0xd2, !P2 ;  /* 0x000000d20000780c */ /* 0x000fc600057c1670 */
[----:B------:R0:W-:Y:S01]  /*207f0*/  @!P1 STG.E.U8 desc[UR14][R24.64+0xd1], R7 ;  /* 0x0000d10718009986 */ /* 0x0001e2000c10110e */
[----:B-----5:R-:W-:-:S03]  /*20800*/  FMUL R5, R33, UR20 ;  /* 0x0000001421057c20 */ /* 0x020fc60008400000 */
[----:B------:R-:W5:Y:S01]  /*20810*/  LDL.LU R33, [R1+0x228] ;  /* 0x0002280001217983 */ /* 0x000f620000300800 */
[----:B0-----:R-:W-:Y:S01]  /*20820*/  F2FP.SATFINITE.E5M2.F32.PACK_AB_MERGE_C R7, RZ, R2, RZ ;  /* 0x00000002ff07723e */ /* 0x001fe200048060ff */
[----:B------:R-:W-:Y:S02]  /*20830*/  FMUL R2, R32, UR20 ;  /* 0x0000001420027c20 */ /* 0x000fe40008400000 */
[----:B------:R-:W5:Y:S04]  /*20840*/  LDL.LU R41, [R1+0x22c] ;  /* 0x00022c0001297983 */ /* 0x000f680000300800 */
[----:B------:R-:W5:Y:S01]  /*20850*/  LDL.LU R32, [R1+0x230] ;  /* 0x0002300001207983 */ /* 0x000f620000300800 */
[----:B------:R-:W-:Y:S01]  /*20860*/  F2FP.SATFINITE.E5M2.F32.PACK_AB_MERGE_C R235, RZ, R235, RZ ;  /* 0x000000ebffeb723e */ /* 0x000fe200048060ff */
[----:B------:R-:W-:Y:S01]  /*20870*/  FMUL R3, R39, UR20 ;  /* 0x0000001427037c20 */ /* 0x000fe20008400000 */
[----:B------:R-:W-:Y:S01]  /*20880*/  F2FP.SATFINITE.E5M2.F32.PACK_AB_MERGE_C R237, RZ, R237, RZ ;  /* 0x000000edffed723e */ /* 0x000fe200048060ff */
[----:B------:R-:W5:Y:S04]  /*20890*/  LDL.LU R39, [R1+0x234] ;  /* 0x0002340001277983 */ /* 0x000f680000300800 */
[----:B------:R-:W-:Y:S01]  /*208a0*/  @!P0 STG.E.U8 desc[UR14][R24.64+0xd0], R235 ;  /* 0x0000d0eb18008986 */ /* 0x000fe2000c10110e */
[----:B------:R-:W-:-:S02]  /*208b0*/  ISETP.LT.OR P0, PT, R0, 0xd9, !P3 ;  /* 0x000000d90000780c */ /* 0x000fc40005f01670 */
[C---:B------:R-:W-:Y:S01]  /*208c0*/  ISETP.LT.OR P1, PT, R0.reuse, 0xda, !P3 ;  /* 0x000000da0000780c */ /* 0x040fe20005f21670 */
[----:B------:R-:W-:Y:S01]  /*208d0*/  @!P5 STG.E.U8 desc[UR14][R26.64+0xd0], R237 ;  /* 0x0000d0ed1a00d986 */ /* 0x000fe2000c10110e */
[----:B------:R-:W-:Y:S02]  /*208e0*/  ISETP.LT.OR P5, PT, R0, 0xd9, !P2 ;  /* 0x000000d90000780c */ /* 0x000fe400057a1670 */
[----:B------:R-:W-:Y:S01]  /*208f0*/  F2FP.SATFINITE.E5M2.F32.PACK_AB_MERGE_C R11, RZ, R3, RZ ;  /* 0x00000003ff0b723e */ /* 0x000fe200048060ff */
[----:B------:R0:W-:Y:S01]  /*20900*/  @!P6 STG.E.U8 desc[UR14][R26.64+0xd1], R9 ;  /* 0x0000d1091a00e986 */ /* 0x0001e2000c10110e */
[----:B------:R-:W-:-:S05]  /*20910*/  F2FP.SATFINITE.E5M2.F32.PACK_AB_MERGE_C R13, RZ, R4, RZ ;  /* 0x00000004ff0d723e */ /* 0x000fca00048060ff */
[----:B------:R1:W-:Y:S01]  /*20920*/  @!P0 STG.E.U8 desc[UR14][R24.64+0xd8], R7 ;  /* 0x0000d80718008986 */ /* 0x0003e2000c10110e */
[----:B0-----:R-:W-:-:S03]  /*20930*/  F2FP.SATFINITE.E5M2.F32.PACK_AB_MERGE_C R9, RZ, R5, RZ ;  /* 0x00000005ff09723e */ /* 0x001fc600048060ff */
[----:B------:R0:W-:Y:S01]  /*20940*/  @!P1 STG.E.U8 desc[UR14][R24.64+0xd9], R11 ;  /* 0x0000d90b18009986 */ /* 0x0001e2000c10110e */
[----:B-1----:R-:W-:-:S03]  /*20950*/  F2FP.SATFINITE.E5M2.F32.PACK_AB_MERGE_C R7, RZ, R2, RZ ;  /* 0x00000002ff07723e */ /* 0x002fc600048060ff */
[----:B------:R1:W-:Y:S01]  /*20960*/  @!P5 STG.E.U8 desc[UR14][R26.64+0xd8], R13 ;  /* 0x0000d80d1a00d986 */ /* 0x0003e2000c10110e */
[----:B----4-:R-:W-:-:S03]  /*20970*/  FMUL R3, R38, UR20 ;  /* 0x0000001426037c20 */ /* 0x010fc60008400000 */
[----:B------:R-:W4:Y:S02]  /*20980*/  LDL.LU R38, [R1+0x238] ;  /* 0x0002380001267983 */ /* 0x000f240000300800 */
[----:B0-----:R-:W-:Y:S01]  /*20990*/  F2FP.SATFINITE.E5M2.F32.PACK_AB_MERGE_C R11, RZ, R3, RZ ;  /* 0x00000003ff0b723e */ /* 0x001fe200048060ff */
[----:B------:R-:W-:Y:S02]  /*209a0*/  FMUL R4, R37, UR20 ;  /* 0x0000001425047c20 */ /* 0x000fe40008400000 */
[----:B------:R-:W4:Y:S01]  /*209b0*/  LDL.LU R37, [R1+0x23c] ;  /* 0x00023c0001257983 */ /* 0x000f220000300800 */
[----:B--2---:R-:W-:-:S03]  /*209c0*/  FMUL R5, R36, UR20 ;  /* 0x0000001424057c20 */ /* 0x004fc60008400000 */
[----:B------:R-:W2:Y:S01]  /*209d0*/  LDL.LU R36, [R1+0x240] ;  /* 0x0002400001247983 */ /* 0x000ea20000300800 */
[----:B---3--:R-:W-:-:S03]  /*209e0*/  FMUL R2, R35, UR20 ;  /* 0x0000001423027c20 */ /* 0x008fc60008400000 */
[----:B------:R-:W3:Y:S01]  /*209f0*/  LDL.LU R35, [R1+0x244] ;  /* 0x0002440001237983 */ /* 0x000ee20000300800 */
[----:B-1----:R-:W-:Y:S01]  /*20a00*/  F2FP.SATFINITE.E5M2.F32.PACK_AB_MERGE_C R13, RZ, R4, RZ ;  /* 0x00000004ff0d723e */ /* 0x002fe200048060ff */
[----:B-----5:R-:W-:Y:S02]  /*20a10*/  FMUL R3, R33, UR20 ;  /* 0x0000001421037c20 */ /* 0x020fe40008400000 */
[----:B------:R-:W5:Y:S01]  /*20a20*/  LDL.LU R33, [R1+0x248] ;  /* 0x0002480001217983 */ /* 0x000f620000300800 */
[----:B------:R-:W-:-:S03]  /*20a30*/  FMUL R4, R32, UR20 ;  /* 0x0000001420047c20 */ /* 0x000fc60008400000 */
[----:B------:R-:W5:Y:S01]  /*20a40*/  LDL.LU R32, [R1+0x24c] ;  /* 0x00024c0001207983 */ /* 0x000f620000300800 */
[C---:B------:R-:W-:Y:S02]  /*20a50*/  ISETP.LT.OR P6, PT, R0.reuse, 0xda, !P2 ;  /* 0x000000da0000780c */ /* 0x040fe400057c1670 */
[C---:B------:R-:W-:Y:S02]  /*20a60*/  ISETP.LT.OR P5, PT, R0.reuse, 0xe1, !P3 ;  /* 0x000000e10000780c */ /* 0x040fe40005fa1670 */
[C---:B------:R-:W-:Y:S02]  /*20a70*/  ISETP.LT.OR P1, PT, R0.reuse, 0xe2, !P2 ;  /* 0x000000e20000780c */ /* 0x040fe40005721670 */
[----:B------:R-:W-:-:S07]  /*20a80*/  ISETP.LT.OR P0, PT, R0, 0xe1, !P2 ;  /* 0x000000e10000780c */ /* 0x000fce0005701670 */
[----:B------:R0:W-:Y:S01]  /*20a90*/  @!P6 STG.E.U8 desc[UR14][R26.64+0xd9], R9 ;  /* 0x0000d9091a00e986 */ /* 0x0001e2000c10110e */
[----:B------:R-:W-:Y:S02]  /*20aa0*/  ISETP.LT.OR P6, PT, R0, 0xe2, !P3 ;  /* 0x000000e20000780c */ /* 0x000fe40005fc1670 */
[----:B------:R-:W-:Y:S01]  /*20ab0*/  F2FP.SATFINITE.E5M2.F32.PACK_AB_MERGE_C R5, RZ, R5, RZ ;  /* 0x00000005ff05723e */ /* 0x000fe200048060ff */
[----:B------:R-:W-:Y:S01]  /*20ac0*/  @!P5 STG.E.U8 desc[UR14][R24.64+0xe0], R7 ;  /* 0x0000e0071800d986 */ /* 0x000fe2000c10110e */
[----:B0-----:R-:W-:Y:S01]  /*20ad0*/  F2FP.SATFINITE.E5M2.F32.PACK_AB_MERGE_C R9, RZ, R2, RZ ;  /* 0x00000002ff09723e */ /* 0x001fe200048060ff */
[----:B------:R-:W-:-:S08]  /*20ae0*/  FMUL R2, R41, UR20 ;  /* 0x0000001429027c20 */ /* 0x000fd00008400000 */
[----:B------:R-:W-:Y:S01]  /*20af0*/  @!P6 STG.E.U8 desc[UR14][R24.64+0xe1], R11 ;  /* 0x0000e10b1800e986 */ /* 0x000fe2000c10110e */
[----:B------:R-:W-:-:S03]  /*20b00*/  ISETP.LT.OR P6, PT, R0, 0xe9, !P3 ;  /* 0x000000e90000780c */ /* 0x000fc60005fc1670 */
[----:B------:R0:W-:Y:S04]  /*20b10*/  @!P1 STG.E.U8 desc[UR14][R26.64+0xe1], R5 ;  /* 0x0000e1051a009986 */ /* 0x0001e8000c10110e */
[----:B------:R-:W5:Y:S01]  /*20b20*/  LDL.LU R41, [R1+0x250] ;  /* 0x0002500001297983 */ /* 0x000f620000300800 */
[----:B------:R-:W-:-:S03]  /*20b30*/  ISETP.LT.OR P5, PT, R0, 0xea, !P2 ;  /* 0x000000ea0000780c */ /* 0x000fc600057a1670 */
[----:B------:R1:W-:Y:S01]  /*20b40*/  @!P0 STG.E.U8 desc[UR14][R26.64+0xe0], R13 ;  /* 0x0000e00d1a008986 */ /* 0x0003e2000c10110e */
[----:B0-----:R-:W-:Y:S01]  /*20b50*/  F2FP.SATFINITE.E5M2.F32.PACK_AB_MERGE_C R5, RZ, R2, RZ ;  /* 0x00000002ff05723e */ /* 0x001fe200048060ff */
[----:B------:R-:W-:Y:S02]  /*20b60*/  FMUL R2, R39, UR20 ;  /* 0x0000001427027c20 */ /* 0x000fe40008400000 */
[----:B------:R-:W5:Y:S01]  /*20b70*/  LDL.LU R39, [R1+0x254] ;  /* 0x0002540001277983 */ /* 0x000f620000300800 */
[----:B------:R-:W-:Y:S02]  /*20b80*/  ISETP.LT.OR P0, PT, R0, 0xea, !P3 ;  /* 0x000000ea0000780c */ /* 0x000fe40005f01670 */
[----:B------:R-:W-:Y:S02]  /*20b90*/  F2FP.SATFINITE.E5M2.F32.PACK_AB_MERGE_C R7, RZ, R3, RZ ;  /* 0x00000003ff07723e */ /* 0x000fe400048060ff */
[----:B------:R-:W-:Y:S02]  /*20ba0*/  F2FP.SATFINITE.E5M2.F32.PACK_AB_MERGE_C R11, RZ, R4, RZ ;  /* 0x00000004ff0b723e */ /* 0x000fe400048060ff */
[----:B-1----:R-:W-:Y:S01]  /*20bb0*/  F2FP.SATFINITE.E5M2.F32.PACK_AB_MERGE_C R13, RZ, R2, RZ ;  /* 0x00000002ff0d723e */ /* 0x002fe200048060ff */
[----:B------:R-:W-:Y:S06]  /*20bc0*/  @!P6 STG.E.U8 desc[UR14][R24.64+0xe8], R9 ;  /* 0x0000e8091800e986 */ /* 0x000fec000c10110e */
[----:B------:R0:W-:Y:S04]  /*20bd0*/  @!P0 STG.E.U8 desc[UR14][R24.64+0xe9], R7 ;  /* 0x0000e90718008986 */ /* 0x0001e8000c10110e */
[----:B------:R1:W-:Y:S01]  /*20be0*/  @!P5 STG.E.U8 desc[UR14][R26.64+0xe9], R11 ;  /* 0x0000e90b1a00d986 */ /* 0x0003e2000c10110e */
[----:B----4-:R-:W-:-:S03]  /*20bf0*/  FMUL R3, R38, UR20 ;  /* 0x0000001426037c20 */ /* 0x010fc60008400000 */
[----:B------:R-:W4:Y:S02]  /*20c00*/  LDL.LU R38, [R1+0x258] ;  /* 0x0002580001267983 */ /* 0x000f240000300800 */
[----:B0-----:R-:W-:Y:S01]  /*20c10*/  F2FP.SATFINITE.E5M2.F32.PACK_AB_MERGE_C R7, RZ, R3, RZ ;  /* 0x00000003ff07723e */ /* 0x001fe200048060ff */
[----:B------:R-:W-:Y:S02]  /*20c20*/  FMUL R4, R37, UR20 ;  /* 0x0000001425047c20 */ /* 0x000fe40008400000 */
[----:B------:R-:W4:Y:S01]  /*20c30*/  LDL.LU R37, [R1+0x25c] ;  /* 0x00025c0001257983 */ /* 0x000f220000300800 */
[----:B--2---:R-:W-:-:S03]  /*20c40*/  FMUL R2, R36, UR20 ;  /* 0x0000001424027c20 */ /* 0x004fc60008400000 */
[----:B------:R-:W2:Y:S02]  /*20c50*/  LDL.LU R36, [R1+0x260] ;  /* 0x0002600001247983 */ /* 0x000ea40000300800 */
[----:B------:R-:W-:Y:S01]  /*20c60*/  F2FP.SATFINITE.E5M2.F32.PACK_AB_MERGE_C R9, RZ, R2, RZ ;  /* 0x00000002ff09723e */ /* 0x000fe200048060ff */
[----:B---3--:R-:W-:Y:S02]  /*20c70*/  FMUL R2, R35, UR20 ;  /* 0x0000001423027c20 */ /* 0x008fe40008400000 */
[----:B------:R-:W3:Y:S03]  /*20c80*/  LDL.LU R35, [R1+0x264] ;  /* 0x0002640001237983 */ /* 0x000ee60000300800 */
        /* <DEDUP_REMOVED lines=10> */
[----:B------:R-:W-:-:S03]  /*20d30*/  ISETP.LT.OR P1, PT, R0, 0xf1, !P2 ;  /* 0x000000f10000780c */ /* 0x000fc60005721670 */
[----:B------:R1:W-:Y:S01]  /*20d40*/  @!P6 STG.E.U8 desc[UR14][R24.64+0xf0], R13 ;  /* 0x0000f00d1800e986 */ /* 0x0003e2000c10110e */
[----:B------:R-:W-:-:S03]  /*20d50*/  ISETP.LT.OR P6, PT, R0, 0xf9, !P3 ;  /* 0x000000f90000780c */ /* 0x000fc60005fc1670 */
[----:B------:R1:W-:Y:S01]  /*20d60*/  @!P0 STG.E.U8 desc[UR14][R24.64+0xf1], R7 ;  /* 0x0000f10718008986 */ /* 0x0003e2000c10110e */
[----:B------:R-:W-:Y:S02]  /*20d70*/  ISETP.LT.OR P3, PT, R0, 0xfa, !P3 ;  /* 0x000000fa0000780c */ /* 0x000fe40005f61670 */
[----:B0-----:R-:W-:Y:S02]  /*20d80*/  F2FP.SATFINITE.E5M2.F32.PACK_AB_MERGE_C R5, RZ, R4, RZ ;  /* 0x00000004ff05723e */ /* 0x001fe400048060ff */
[----:B-1----:R-:W-:Y:S02]  /*20d90*/  F2FP.SATFINITE.E5M2.F32.PACK_AB_MERGE_C R13, RZ, R3, RZ ;  /* 0x00000003ff0d723e */ /* 0x002fe400048060ff */
[----:B------:R-:W-:Y:S01]  /*20da0*/  F2FP.SATFINITE.E5M2.F32.PACK_AB_MERGE_C R7, RZ, R2, RZ ;  /* 0x00000002ff07723e */ /* 0x000fe200048060ff */
[----:B------:R-:W-:Y:S02]  /*20db0*/  FMUL R2, R41, UR20 ;  /* 0x0000001429027c20 */ /* 0x000fe40008400000 */
[----:B------:R-:W5:Y:S04]  /*20dc0*/  LDL.LU R41, [R1+0x270] ;  /* 0x0002700001297983 */ /* 0x000f680000300800 */
[----:B------:R0:W-:Y:S01]  /*20dd0*/  @!P5 STG.E.U8 desc[UR14][R26.64+0xf1], R9 ;  /* 0x0000f1091a00d986 */ /* 0x0001e2000c10110e */
[----:B------:R-:W-:-:S03]  /*20de0*/  FMUL R3, R39, UR20 ;  /* 0x0000001427037c20 */ /* 0x000fc60008400000 */
[----:B------:R-:W5:Y:S01]  /*20df0*/  LDL.LU R39, [R1+0x274] ;  /* 0x0002740001277983 */ /* 0x000f620000300800 */
[----:B------:R-:W-:-:S03]  /*20e00*/  ISETP.LT.OR P5, PT, R0, 0xf9, !P2 ;  /* 0x000000f90000780c */ /* 0x000fc600057a1670 */
[----:B------:R-:W-:Y:S01]  /*20e10*/  @!P1 STG.E.U8 desc[UR14][R26.64+0xf0], R5 ;  /* 0x0000f0051a009986 */ /* 0x000fe2000c10110e */
[----:B0-----:R-:W-:-:S03]  /*20e20*/  F2FP.SATFINITE.E5M2.F32.PACK_AB_MERGE_C R9, RZ, R2, RZ ;  /* 0x00000002ff09723e */ /* 0x001fc600048060ff */
[----:B------:R0:W-:Y:S04]  /*20e30*/  @!P6 STG.E.U8 desc[UR14][R24.64+0xf8], R11 ;  /* 0x0000f80b1800e986 */ /* 0x0001e8000c10110e */
[----:B------:R1:W-:Y:S01]  /*20e40*/  @!P3 STG.E.U8 desc[UR14][R24.64+0xf9], R13 ;  /* 0x0000f90d1800b986 */ /* 0x0003e2000c10110e */
[----:B0-----:R-:W-:-:S03]  /*20e50*/  F2FP.SATFINITE.E5M2.F32.PACK_AB_MERGE_C R11, RZ, R3, RZ ;  /* 0x00000003ff0b723e */ /* 0x001fc600048060ff */
[----:B------:R0:W-:Y:S01]  /*20e60*/  @!P5 STG.E.U8 desc[UR14][R26.64+0xf8], R7 ;  /* 0x0000f8071a00d986 */ /* 0x0001e2000c10110e */
[----:B----4-:R-:W-:-:S03]  /*20e70*/  FMUL R4, R38, UR20 ;  /* 0x0000001426047c20 */ /* 0x010fc60008400000 */
[----:B------:R-:W4:Y:S02]  /*20e80*/  LDL.LU R38, [R1+0x278] ;  /* 0x0002780001267983 */ /* 0x000f240000300800 */
[----:B-1----:R-:W-:Y:S01]  /*20e90*/  F2FP.SATFINITE.E5M2.F32.PACK_AB_MERGE_C R13, RZ, R4, RZ ;  /* 0x00000004ff0d723e */ /* 0x002fe200048060ff */
[----:B------:R-:W-:Y:S02]  /*20ea0*/  FMUL R5, R37, UR20 ;  /* 0x0000001425057c20 */ /* 0x000fe40008400000 */
[----:B------:R-:W4:Y:S01]  /*20eb0*/  LDL.LU R37, [R1+0x27c] ;  /* 0x00027c0001257983 */ /* 0x000f220000300800 */
[----:B--2---:R-:W-:-:S03]  /*20ec0*/  FMUL R2, R36, UR20 ;  /* 0x0000001424027c20 */ /* 0x004fc60008400000 */
[----:B------:R-:W2:Y:S01]  /*20ed0*/  LDL.LU R36, [R1+0x280] ;  /* 0x0002800001247983 */ /* 0x000ea20000300800 */
[----:B---3--:R-:W-:-:S03]  /*20ee0*/  FMUL R3, R35, UR20 ;  /* 0x0000001423037c20 */ /* 0x008fc60008400000 */
[----:B------:R-:W3:Y:S01]  /*20ef0*/  LDL.LU R35, [R1+0x284] ;  /* 0x0002840001237983 */ /* 0x000ee20000300800 */
[----:B0-----:R-:W-:Y:S01]  /*20f00*/  F2FP.SATFINITE.E5M2.F32.PACK_AB_MERGE_C R7, RZ, R2, RZ ;  /* 0x00000002ff07723e */ /* 0x001fe200048060ff */
[----:B-----5:R-:W-:Y:S02]  /*20f10*/  FMUL R4, R33, UR20 ;  /* 0x0000001421047c20 */ /* 0x020fe40008400000 */
[----:B------:R-:W5:Y:S01]  /*20f20*/  LDL.LU R33, [R1+0x288] ;  /* 0x0002880001217983 */ /* 0x000f620000300800 */
[----:B------:R-:W-:-:S03]  /*20f30*/  FMUL R2, R32, UR20 ;  /* 0x0000001420027c20 */ /* 0x000fc60008400000 */
[----:B------:R-:W5:Y:S01]  /*20f40*/  LDL.LU R32, [R1+0x28c] ;  /* 0x00028c0001207983 */ /* 0x000f620000300800 */
[----:B------:R-:W-:Y:S02]  /*20f50*/  ISETP.GE.AND P1, PT, R34, 0x81, PT ;  /* 0x000000812200780c */ /* 0x000fe40003f26270 */
[C---:B------:R-:W-:Y:S02]  /*20f60*/  ISETP.LT.OR P2, PT, R0.reuse, 0xfa, !P2 ;  /* 0x000000fa0000780c */ /* 0x040fe40005741670 */
[C---:B------:R-:W-:Y:S02]  /*20f70*/  ISETP.LT.OR P6, PT, R0.reuse, 0x1, !P1 ;  /* 0x000000010000780c */ /* 0x040fe40004fc1670 */
[----:B------:R-:W-:Y:S02]  /*20f80*/  ISETP.LT.OR P3, PT, R0, 0x2, !P1 ;  /* 0x000000020000780c */ /* 0x000fe40004f61670 */
[----:B------:R-:W-:-:S07]  /*20f90*/  ISETP.GE.AND P0, PT, R34, 0x89, PT ;  /* 0x000000892200780c */ /* 0x000fce0003f06270 */
[----:B------:R0:W-:Y:S04]  /*20fa0*/  @!P2 STG.E.U8 desc[UR14][R26.64+0xf9], R9 ;  /* 0x0000f9091a00a986 */ /* 0x0001e8000c10110e */
[----:B------:R-:W-:Y:S01]  /*20fb0*/  @!P6 STG.E.U8 desc[UR14][R30.64], R11 ;  /* 0x0000000b1e00e986 */ /* 0x000fe2000c10110e */
[C---:B------:R-:W-:Y:S02]  /*20fc0*/  ISETP.LT.OR P6, PT, R0.reuse, 0x2, !P0 ;  /* 0x000000020000780c */ /* 0x040fe400047c1670 */
[C---:B------:R-:W-:Y:S01]  /*20fd0*/  ISETP.LT.OR P5, PT, R0.reuse, 0x1, !P0 ;  /* 0x000000010000780c */ /* 0x040fe200047a1670 */
[----:B------:R1:W-:Y:S01]  /*20fe0*/  @!P3 STG.E.U8 desc[UR14][R30.64+0x1], R13 ;  /* 0x0000010d1e00b986 */ /* 0x0003e2000c10110e */
[----:B------:R-:W-:Y:S02]  /*20ff0*/  ISETP.LT.OR P2, PT, R0, 0xa, !P1 ;  /* 0x0000000a0000780c */ /* 0x000fe40004f41670 */
[----:B0-----:R-:W-:-:S02]  /*21000*/  F2FP.SATFINITE.E5M2.F32.PACK_AB_MERGE_C R9, RZ, R3, RZ ;  /* 0x00000003ff09723e */ /* 0x001fc400048060ff */
[----:B------:R-:W-:Y:S01]  /*21010*/  ISETP.LT.OR P3, PT, R0, 0x9, !P1 ;  /* 0x000000090000780c */ /* 0x000fe20004f61670 */
[----:B------:R-:W-:Y:S01]  /*21020*/  FMUL R3, R41, UR20 ;  /* 0x0000001429037c20 */ /* 0x000fe20008400000 */
[----:B-1----:R-:W-:Y:S01]  /*21030*/  F2FP.SATFINITE.E5M2.F32.PACK_AB_MERGE_C R13, RZ, R2, RZ ;  /* 0x00000002ff0d723e */ /* 0x002fe200048060ff */
[----:B------:R-:W5:Y:S01]  /*21040*/  LDL.LU R41, [R1+0x290] ;  /* 0x0002900001297983 */ /* 0x000f620000300800 */
[----:B------:R-:W-:Y:S02]  /*21050*/  F2FP.SATFINITE.E5M2.F32.PACK_AB_MERGE_C R5, RZ, R5, RZ ;  /* 0x00000005ff05723e */ /* 0x000fe400048060ff */
[----:B------:R-:W-:Y:S01]  /*21060*/  F2FP.SATFINITE.E5M2.F32.PACK_AB_MERGE_C R11, RZ, R4, RZ ;  /* 0x00000004ff0b723e */ /* 0x000fe200048060ff */
[----:B------:R0:W-:Y:S01]  /*21070*/  @!P6 STG.E.U8 desc[UR14][R28.64+0x1], R7 ;  /* 0x000001071c00e986 */ /* 0x0001e2000c10110e */
[----:B------:R-:W-:-:S03]  /*21080*/  FMUL R2, R39, UR20 ;  /* 0x0000001427027c20 */ /* 0x000fc60008400000 */
[----:B------:R-:W5:Y:S01]  /*21090*/  LDL.LU R39, [R1+0x294] ;  /* 0x0002940001277983 */ /* 0x000f620000300800 */
[----:B------:R-:W-:Y:S02]  /*210a0*/  ISETP.LT.OR P6, PT, R0, 0xa, !P0 ;  /* 0x0000000a0000780c */ /* 0x000fe400047c1670 */
[----:B0-----:R-:W-:Y:S01]  /*210b0*/  F2FP.SATFINITE.E5M2.F32.PACK_AB_MERGE_C R7, RZ, R2, RZ ;  /* 0x00000002ff07723e */ /* 0x001fe200048060ff */
[----:B------:R0:W-:Y:S04]  /*210c0*/  @!P5 STG.E.U8 desc[UR14][R28.64], R5 ;  /* 0x000000051c00d986 */ /* 0x0001e8000c10110e */
[----:B------:R-:W-:Y:S04]  /*210d0*/  @!P2 STG.E.U8 desc[UR14][R30.64+0x9], R11 ;  /* 0x0000090b1e00a986 */ /* 0x000fe8000c10110e */
[----:B------:R1:W-:Y:S01]  /*210e0*/  @!P3 STG.E.U8 desc[UR14][R30.64+0x8], R9 ;  /* 0x000008091e00b986 */ /* 0x0003e2000c10110e */
[----:B0-----:R-:W-:-:S05]  /*210f0*/  F2FP.SATFINITE.E5M2.F32.PACK_AB_MERGE_C R5, RZ, R3, RZ ;  /* 0x00000003ff05723e */ /* 0x001fca00048060ff */
[----:B------:R0:W-:Y:S01]  /*21100*/  @!P6 STG.E.U8 desc[UR14][R28.64+0x9], R5 ;  /* 0x000009051c00e986 */ /* 0x0001e2000c10110e */
[----:B----4-:R-:W-:-:S03]  /*21110*/  FMUL R4, R38, UR20 ;  /* 0x0000001426047c20 */ /* 0x010fc60008400000 */
[----:B------:R-:W4:Y:S02]  /*21120*/  LDL.LU R38, [R1+0x298] ;  /* 0x0002980001267983 */ /* 0x000f240000300800 */
[----:B-1----:R-:W-:Y:S01]  /*21130*/  F2FP.SATFINITE.E5M2.F32.PACK_AB_MERGE_C R9, RZ, R4, RZ ;  /* 0x00000004ff09723e */ /* 0x002fe200048060ff */
[----:B------:R-:W-:Y:S02]  /*21140*/  FMUL R2, R37, UR20 ;  /* 0x0000001425027c20 */ /* 0x000fe40008400000 */
[----:B------:R-:W4:Y:S03]  /*21150*/  LDL.LU R37, [R1+0x29c] ;  /* 0x00029c0001257983 */ /* 0x000f260000300800 */
[----:B------:R-:W-:Y:S01]  /*21160*/  F2FP.SATFINITE.E5M2.F32.PACK_AB_MERGE_C R11, RZ, R2, RZ ;  /* 0x00000002ff0b723e */ /* 0x000fe200048060ff */
[----:B--2---:R-:W-:Y:S02]  /*21170*/  FMUL R2, R36, UR20 ;  /* 0x0000001424027c20 */ /* 0x004fe40008400000 */
[----:B------:R-:W2:Y:S01]  /*21180*/  LDL.LU R36, [R1+0x2a0] ;  /* 0x0002a00001247983 */ /* 0x000ea20000300800 */
[----:B---3--:R-:W-:-:S03]  /*21190*/  FMUL R3, R35, UR20 ;  /* 0x0000001423037c20 */ /* 0x008fc60008400000 */
[----:B------:R-:W3:Y:S01]  /*211a0*/  LDL.LU R35, [R1+0x2a4] ;  /* 0x0002a40001237983 */ /* 0x000ee20000300800 */
[----:B-----5:R-:W-:-:S03]  /*211b0*/  FMUL R4, R33, UR20 ;  /* 0x0000001421047c20 */ /* 0x020fc60008400000 */
[----:B------:R-:W5:Y:S01]  /*211c0*/  LDL.LU R33, [R1+0x2a8] ;  /* 0x0002a80001217983 */ /* 0x000f620000300800 */
[----:B0-----:R-:W-:-:S03]  /*211d0*/  FMUL R5, R32, UR20 ;  /* 0x0000001420057c20 */ /* 0x001fc60008400000 */
[----:B------:R-:W5:Y:S01]  /*211e0*/  LDL.LU R32, [R1+0x2ac] ;  /* 0x0002ac0001207983 */ /* 0x000f620000300800 */
[C---:B------:R-:W-:Y:S02]  /*211f0*/  ISETP.LT.OR P5, PT, R0.reuse, 0x9, !P0 ;  /* 0x000000090000780c */ /* 0x040fe400047a1670 */
[C---:B------:R-:W-:Y:S02]  /*21200*/  ISETP.LT.OR P3, PT, R0.reuse, 0x11, !P1 ;  /* 0x000000110000780c */ /* 0x040fe40004f61670 */
[C---:B------:R-:W-:Y:S02]  /*21210*/  ISETP.LT.OR P2, PT, R0.reuse, 0x12, !P1 ;  /* 0x000000120000780c */ /* 0x040fe40004f41670 */
[----:B------:R-:W-:-:S07]  /*21220*/  ISETP.LT.OR P6, PT, R0, 0x12, !P0 ;  /* 0x000000120000780c */ /* 0x000fce00047c1670 */
[----:B------:R-:W-:Y:S01]  /*21230*/  @!P5 STG.E.U8 desc[UR14][R28.64+0x8], R13 ;  /* 0x0000080d1c00d986 */ /* 0x000fe2000c10110e */
[----:B------:R-:W-:-:S03]  /*21240*/  ISETP.LT.OR P5, PT, R0, 0x11, !P0 ;  /* 0x000000110000780c */ /* 0x000fc600047a1670 */
[----:B------:R0:W-:Y:S01]  /*21250*/  @!P3 STG.E.U8 desc[UR14][R30.64+0x10], R7 ;  /* 0x000010071e00b986 */ /* 0x0001e2000c10110e */
[----:B------:R-:W-:-:S03]  /*21260*/  ISETP.LT.OR P3, PT, R0, 0x19, !P1 ;  /* 0x000000190000780c */ /* 0x000fc60004f61670 */
[----:B------:R1:W-:Y:S01]  /*21270*/  @!P2 STG.E.U8 desc[UR14][R30.64+0x11], R9 ;  /* 0x000011091e00a986 */ /* 0x0003e2000c10110e */
[----:B------:R-:W-:Y:S02]  /*21280*/  ISETP.LT.OR P2, PT, R0, 0x1a, !P1 ;  /* 0x0000001a0000780c */ /* 0x000fe40004f41670 */
[----:B0-----:R-:W-:Y:S02]  /*21290*/  F2FP.SATFINITE.E5M2.F32.PACK_AB_MERGE_C R7, RZ, R2, RZ ;  /* 0x00000002ff07723e */ /* 0x001fe400048060ff */
[----:B-1----:R-:W-:Y:S01]  /*212a0*/  F2FP.SATFINITE.E5M2.F32.PACK_AB_MERGE_C R9, RZ, R3, RZ ;  /* 0x00000003ff09723e */ /* 0x002fe200048060ff */
[----:B------:R-:W-:Y:S02]  /*212b0*/  FMUL R2, R41, UR20 ;  /* 0x0000001429027c20 */ /* 0x000fe40008400000 */
[----:B------:R-:W5:Y:S01]  /*212c0*/  LDL.LU R41, [R1+0x2b0] ;  /* 0x0002b00001297983 */ /* 0x000f620000300800 */
[----:B------:R-:W-:-:S03]  /*212d0*/  F2FP.SATFINITE.E5M2.F32.PACK_AB_MERGE_C R13, RZ, R4, RZ ;  /* 0x00000004ff0d723e */ /* 0x000fc600048060ff */
[----:B------:R0:W-:Y:S01]  /*212e0*/  @!P6 STG.E.U8 desc[UR14][R28.64+0x11], R7 ;  /* 0x000011071c00e986 */ /* 0x0001e2000c10110e */
[----:B------:R-:W-:-:S03]  /*212f0*/  FMUL R3, R39, UR20 ;  /* 0x0000001427037c20 */ /* 0x000fc60008400000 */
[----:B------:R-:W5:Y:S01]  /*21300*/  LDL.LU R39, [R1+0x2b4] ;  /* 0x0002b40001277983 */ /* 0x000f620000300800 */
[----:B------:R-:W-:Y:S02]  /*21310*/  ISETP.LT.OR P6, PT, R0, 0x1a, !P0 ;  /* 0x0000001a0000780c */ /* 0x000fe400047c1670 */
[----:B0-----:R-:W-:Y:S01]  /*21320*/  F2FP.SATFINITE.E5M2.F32.PACK_AB_MERGE_C R7, RZ, R2, RZ ;  /* 0x00000002ff07723e */ /* 0x001fe200048060ff */
[----:B------:R-:W-:Y:S04]  /*21330*/  @!P5 STG.E.U8 desc[UR14][R28.64+0x10], R11 ;  /* 0x0000100b1c00d986 */ /* 0x000fe8000c10110e */
[----:B------:R0:W-:Y:S04]  /*21340*/  @!P3 STG.E.U8 desc[UR14][R30.64+0x18], R9 ;  /* 0x000018091e00b986 */ /* 0x0001e8000c10110e */
[----:B------:R1:W-:Y:S01]  /*21350*/  @!P2 STG.E.U8 desc[UR14][R30.64+0x19], R13 ;  /* 0x0000190d1e00a986 */ /* 0x0003e2000c10110e */
[----:B0-----:R-:W-:-:S03]  /*21360*/  F2FP.SATFINITE.E5M2.F32.PACK_AB_MERGE_C R9, RZ, R3, RZ ;  /* 0x00000003ff09723e */ /* 0x001fc600048060ff */
[----:B------:R0:W-:Y:S01]  /*21370*/  @!P6 STG.E.U8 desc[UR14][R28.64+0x19], R7 ;  /* 0x000019071c00e986 */ /* 0x0001e2000c10110e */
[----:B----4-:R-:W-:-:S03]  /*21380*/  FMUL R4, R38, UR20 ;  /* 0x0000001426047c20 */ /* 0x010fc60008400000 */
[----:B------:R-:W4:Y:S02]  /*21390*/  LDL.LU R38, [R1+0x2b8] ;  /* 0x0002b80001267983 */ /* 0x000f240000300800 */
[----:B------:R-:W-:Y:S01]  /*213a0*/  F2FP.SATFINITE.E5M2.F32.PACK_AB_MERGE_C R11, RZ, R4, RZ ;  /* 0x00000004ff0b723e */ /* 0x000fe200048060ff */
[----:B------:R-:W-:Y:S02]  /*213b0*/  FMUL R2, R37, UR20 ;  /* 0x0000001425027c20 */ /* 0x000fe40008400000 */
[----:B------:R-:W4:Y:S03]  /*213c0*/  LDL.LU R37, [R1+0x2bc] ;  /* 0x0002bc0001257983 */ /* 0x000f260000300800 */
[----:B-1----:R-:W-:Y:S01]  /*213d0*/  F2FP.SATFINITE.E5M2.F32.PACK_AB_MERGE_C R13, RZ, R2, RZ ;  /* 0x00000002ff0d723e */ /* 0x002fe200048060ff */
[----:B--2---:R-:W-:Y:S02]  /*213e0*/  FMUL R3, R36, UR20 ;  /* 0x0000001424037c20 */ /* 0x004fe40008400000 */
[----:B------:R-:W2:Y:S01]  /*213f0*/  LDL.LU R36, [R1+0x2c0] ;  /* 0x0002c00001247983 */ /* 0x000ea20000300800 */
[----:B---3--:R-:W-:-:S03]  /*21400*/  FMUL R2, R35, UR20 ;  /* 0x0000001423027c20 */ /* 0x008fc60008400000 */
[----:B------:R-:W3:Y:S02]  /*21410*/  LDL.LU R35, [R1+0x2c4] ;  /* 0x0002c40001237983 */ /* 0x000ee40000300800 */
[----:B0-----:R-:W-:Y:S01]  /*21420*/  F2FP.SATFINITE.E5M2.F32.PACK_AB_MERGE_C R7, RZ, R2, RZ ;  /* 0x00000002ff07723e */ /* 0x001fe200048060ff */
[----:B-----5:R-:W-:Y:S02]  /*21430*/  FMUL R4, R33, UR20 ;  /* 0x0000001421047c20 */ /* 0x020fe40008400000 */
[----:B------:R-:W5:Y:S01]  /*21440*/  LDL.LU R33, [R1+0x2c8] ;  /* 0x0002c80001217983 */ /* 0x000f620000300800 */
[----:B------:R-:W-:-:S03]  /*21450*/  FMUL R2, R32, UR20 ;  /* 0x0000001420027c20 */ /* 0x000fc60008400000 */
[----:B------:R-:W5:Y:S01]  /*21460*/  LDL.LU R32, [R1+0x2cc] ;  /* 0x0002cc0001207983 */ /* 0x000f620000300800 */
[C---:B------:R-:W-:Y:S02]  /*21470*/  ISETP.LT.OR P5, PT, R0.reuse, 0x19, !P0 ;  /* 0x000000190000780c */ /* 0x040fe400047a1670 */
[C---:B------:R-:W-:Y:S02]  /*21480*/  ISETP.LT.OR P3, PT, R0.reuse, 0x21, !P1 ;  /* 0x000000210000780c */ /* 0x040fe40004f61670 */
[C---:B------:R-:W-:Y:S02]  /*21490*/  ISETP.LT.OR P2, PT, R0.reuse, 0x22, !P1 ;  /* 0x000000220000780c */ /* 0x040fe40004f41670 */
[----:B------:R-:W-:Y:S02]  /*214a0*/  F2FP.SATFINITE.E5M2.F32.PACK_AB_MERGE_C R5, RZ, R5, RZ ;  /* 0x00000005ff05723e */ /* 0x000fe400048060ff */
[----:B------:R-:W-:-:S05]  /*214b0*/  ISETP.LT.OR P6, PT, R0, 0x22, !P0 ;  /* 0x000000220000780c */ /* 0x000fca00047c1670 */
[----:B------:R0:W-:Y:S01]  /*214c0*/  @!P5 STG.E.U8 desc[UR14][R28.64+0x18], R5 ;  /* 0x000018051c00d986 */ /* 0x0001e2000c10110e */
[----:B------:R-:W-:-:S03]  /*214d0*/  ISETP.LT.OR P5, PT, R0, 0x21, !P0 ;  /* 0x000000210000780c */ /* 0x000fc600047a1670 */
[----:B------:R-:W-:Y:S01]  /*214e0*/  @!P3 STG.E.U8 desc[UR14][R30.64+0x20], R9 ;  /* 0x000020091e00b986 */ /* 0x000fe2000c10110e */
        /* <DEDUP_REMOVED lines=8> */
[----:B------:R-:W-:Y:S01]  /*21570*/  @!P6 STG.E.U8 desc[UR14][R28.64+0x21], R5 ;  /* 0x000021051c00e986 */ /* 0x000fe2000c10110e */
[----:B------:R-:W-:-:S03]  /*21580*/  FMUL R3, R39, UR20 ;  /* 0x0000001427037c20 */ /* 0x000fc60008400000 */
[----:B------:R-:W5:Y:S01]  /*21590*/  LDL.LU R39, [R1+0x2d4] ;  /* 0x0002d40001277983 */ /* 0x000f620000300800 */
[----:B------:R-:W-:-:S03]  /*215a0*/  ISETP.LT.OR P6, PT, R0, 0x2a, !P0 ;  /* 0x0000002a0000780c */ /* 0x000fc600047c1670 */
[----:B------:R-:W-:Y:S04]  /*215b0*/  @!P5 STG.E.U8 desc[UR14][R28.64+0x20], R13 ;  /* 0x0000200d1c00d986 */ /* 0x000fe8000c10110e */
[----:B------:R0:W-:Y:S04]  /*215c0*/  @!P3 STG.E.U8 desc[UR14][R30.64+0x28], R7 ;  /* 0x000028071e00b986 */ /* 0x0001e8000c10110e */
[----:B------:R1:W-:Y:S01]  /*215d0*/  @!P2 STG.E.U8 desc[UR14][R30.64+0x29], R9 ;  /* 0x000029091e00a986 */ /* 0x0003e2000c10110e */
[----:B0-----:R-:W-:Y:S02]  /*215e0*/  F2FP.SATFINITE.E5M2.F32.PACK_AB_MERGE_C R7, RZ, R2, RZ ;  /* 0x00000002ff07723e */ /* 0x001fe400048060ff */
[----:B-1----:R-:W-:-:S03]  /*215f0*/  F2FP.SATFINITE.E5M2.F32.PACK_AB_MERGE_C R9, RZ, R3, RZ ;  /* 0x00000003ff09723e */ /* 0x002fc600048060ff */
[----:B------:R0:W-:Y:S01]  /*21600*/  @!P6 STG.E.U8 desc[UR14][R28.64+0x29], R7 ;  /* 0x000029071c00e986 */ /* 0x0001e2000c10110e */
[----:B----4-:R-:W-:-:S03]  /*21610*/  FMUL R4, R38, UR20 ;  /* 0x0000001426047c20 */ /* 0x010fc60008400000 */
[----:B------:R-:W4:Y:S02]  /*21620*/  LDL.LU R38, [R1+0x2d8] ;  /* 0x0002d80001267983 */ /* 0x000f240000300800 */
[----:B------:R-:W-:Y:S01]  /*21630*/  F2FP.SATFINITE.E5M2.F32.PACK_AB_MERGE_C R13, RZ, R4, RZ ;  /* 0x00000004ff0d723e */ /* 0x000fe200048060ff */
        /* <DEDUP_REMOVED lines=21> */
[----:B------:R-:W-:Y:S02]  /*21790*/  F2FP.SATFINITE.E5M2.F32.PACK_AB_MERGE_C R5, RZ, R5, RZ ;  /* 0x00000005ff05723e */ /* 0x000fe400048060ff */
        /* <DEDUP_REMOVED lines=204> */
[----:B------:R-:W-:Y:S01]  /*22460*/  F2FP.SATFINITE.E5M2.F32.PACK_AB_MERGE_C R9, RZ, R4, RZ ;  /* 0x00000004ff09723e */ /* 0x000fe200048060ff */
[----:B------:R-:W-:-:S02]  /*22470*/  FMUL R3, R39, UR20 ;  /* 0x0000001427037c20 */ /* 0x000fc40008400000 */
[----:B------:R-:W5:Y:S04]  /*22480*/  LDL.LU R39, [R1+0x394] ;  /* 0x0003940001277983 */ /* 0x000f680000300800 */
[----:B------:R-:W-:Y:S04]  /*22490*/  @!P6 STG.E.U8 desc[UR14][R28.64+0x81], R5 ;  /* 0x000081051c00e986 */ /* 0x000fe8000c10110e */
[----:B------:R-:W-:Y:S04]  /*224a0*/  @!P5 STG.E.U8 desc[UR14][R28.64+0x80], R13 ;  /* 0x0000800d1c00d986 */ /* 0x000fe8000c10110e */
[----:B------:R0:W-:Y:S04]  /*224b0*/  @!P3 STG.E.U8 desc[UR14][R30.64+0x88], R7 ;  /* 0x000088071e00b986 */ /* 0x0001e8000c10110e */
[----:B------:R1:W-:Y:S01]  /*224c0*/  @!P2 STG.E.U8 desc[UR14][R30.64+0x89], R9 ;  /* 0x000089091e00a986 */ /* 0x0003e2000c10110e */
[----:B0-----:R-:W-:-:S02]  /*224d0*/  F2FP.SATFINITE.E5M2.F32.PACK_AB_MERGE_C R7, RZ, R2, RZ ;  /* 0x00000002ff07723e */ /* 0x001fc400048060ff */
[----:B-1----:R-:W-:Y:S01]  /*224e0*/  F2FP.SATFINITE.E5M2.F32.PACK_AB_MERGE_C R9, RZ, R3, RZ ;  /* 0x00000003ff09723e */ /* 0x002fe200048060ff */
[----:B----4-:R-:W-:Y:S02]  /*224f0*/  FMUL R4, R38, UR20 ;  /* 0x0000001426047c20 */ /* 0x010fe40008400000 */
[----:B------:R-:W4:Y:S03]  /*22500*/  LDL.LU R38, [R1+0x398] ;  /* 0x0003980001267983 */ /* 0x000f260000300800 */
[----:B------:R-:W-:Y:S01]  /*22510*/  F2FP.SATFINITE.E5M2.F32.PACK_AB_MERGE_C R13, RZ, R4, RZ ;  /* 0x00000004ff0d723e */ /* 0x000fe200048060ff */
[----:B------:R-:W-:Y:S02]  /*22520*/  FMUL R5, R37, UR20 ;  /* 0x0000001425057c20 */ /* 0x000fe40008400000 */
[----:B------:R-:W4:Y:S01]  /*22530*/  LDL.LU R37, [R1+0x39c] ;  /* 0x00039c0001257983 */ /* 0x000f220000300800 */
[----:B--2---:R-:W-:-:S03]  /*22540*/  FMUL R2, R36, UR20 ;  /* 0x0000001424027c20 */ /* 0x004fc60008400000 */
[----:B------:R-:W2:Y:S01]  /*22550*/  LDL.LU R36, [R1+0x3a0] ;  /* 0x0003a00001247983 */ /* 0x000ea20000300800 */
[----:B---3--:R-:W-:-:S03]  /*22560*/  FMUL R3, R35, UR20 ;  /* 0x0000001423037c20 */ /* 0x008fc60008400000 */
[----:B------:R-:W3:Y:S01]  /*22570*/  LDL.LU R35, [R1+0x3a4] ;  /* 0x0003a40001237983 */ /* 0x000ee20000300800 */
[----:B------:R-:W-:Y:S01]  /*22580*/  F2FP.SATFINITE.E5M2.F32.PACK_AB_MERGE_C R15, RZ, R5, RZ ;  /* 0x00000005ff0f723e */ /* 0x000fe200048060ff */
        /* <DEDUP_REMOVED lines=10> */
[----:B------:R-:W-:Y:S01]  /*22630*/  @!P5 STG.E.U8 desc[UR14][R28.64+0x88], R11 ;  /* 0x0000880b1c00d986 */ /* 0x000fe2000c10110e */
[----:B------:R-:W-:-:S03]  /*22640*/  ISETP.LT.OR P5, PT, R0, 0x91, !P0 ;  /* 0x000000910000780c */ /* 0x000fc600047a1670 */
[----:B------:R1:W-:Y:S01]  /*22650*/  @!P3 STG.E.U8 desc[UR14][R30.64+0x90], R9 ;  /* 0x000090091e00b986 */ /* 0x0003e2000c10110e */
[C---:B------:R-:W-:Y:S02]  /*22660*/  ISETP.LT.OR P3, PT, R0.reuse, 0x99, !P1 ;  /* 0x000000990000780c */ /* 0x040fe40004f61670 */
[----:B0-----:R-:W-:Y:S01]  /*22670*/  F2FP.SATFINITE.E5M2.F32.PACK_AB_MERGE_C R7, RZ, R2, RZ ;  /* 0x00000002ff07723e */ /* 0x001fe200048060ff */
[----:B------:R-:W-:Y:S01]  /*22680*/  @!P2 STG.E.U8 desc[UR14][R30.64+0x91], R13 ;  /* 0x0000910d1e00a986 */ /* 0x000fe2000c10110e */
[----:B------:R-:W-:Y:S02]  /*22690*/  ISETP.LT.OR P2, PT, R0, 0x9a, !P1 ;  /* 0x0000009a0000780c */ /* 0x000fe40004f41670 */
        /* <DEDUP_REMOVED lines=86> */
[----:B------:R-:W-:Y:S01]  /*22c00*/  FMUL R2, R39, UR20 ;  /* 0x0000001427027c20 */ /* 0x000fe20008400000 */
[----:B------:R-:W-:Y:S02]  /*22c10*/  ISETP.LT.OR P6, PT, R0, 0xba, !P0 ;  /* 0x000000ba0000780c */ /* 0x000fe400047c1670 */
[----:B------:R-:W5:Y:S02]  /*22c20*/  LDL.LU R39, [R1+0x3f4] ;  /* 0x0003f40001277983 */ /* 0x000f640000300800 */
[----:B0-----:R-:W-:Y:S02]  /*22c30*/  F2FP.SATFINITE.E5M2.F32.PACK_AB_MERGE_C R7, RZ, R2, RZ ;  /* 0x00000002ff07723e */ /* 0x001fe400048060ff */
        /* <DEDUP_REMOVED lines=28> */
[C---:B------:R-:W-:Y:S02]  /*22e00*/  ISETP.LT.OR P2, PT, R0.reuse, 0xca, !P1 ;  /* 0x000000ca0000780c */ /* 0x040fe40004f41670 */
[----:B0-----:R-:W-:Y:S02]  /*22e10*/  F2FP.SATFINITE.E5M2.F32.PACK_AB_MERGE_C R7, RZ, R2, RZ ;  /* 0x00000002ff07723e */ /* 0x001fe400048060ff */
[----:B-1----:R-:W-:Y:S01]  /*22e20*/  F2FP.SATFINITE.E5M2.F32.PACK_AB_MERGE_C R9, RZ, R3, RZ ;  /* 0x00000003ff09723e */ /* 0x002fe200048060ff */
[----:B------:R-:W-:Y:S02]  /*22e30*/  FMUL R2, R41, UR20 ;  /* 0x0000001429027c20 */ /* 0x000fe40008400000 */
[----:B------:R0:W-:Y:S01]  /*22e40*/  @!P6 STG.E.U8 desc[UR14][R28.64+0xc1], R7 ;  /* 0x0000c1071c00e986 */ /* 0x0001e2000c10110e */
[----:B------:R-:W-:-:S03]  /*22e50*/  ISETP.LT.OR P6, PT, R0, 0xca, !P0 ;  /* 0x000000ca0000780c */ /* 0x000fc600047c1670 */
[----:B------:R-:W5:Y:S01]  /*22e60*/  LDL.LU R41, [R1+0x410] ;  /* 0x0004100001297983 */ /* 0x000f620000300800 */
[----:B------:R-:W-:Y:S01]  /*22e70*/  F2FP.SATFINITE.E5M2.F32.PACK_AB_MERGE_C R13, RZ, R4, RZ ;  /* 0x00000004ff0d723e */ /* 0x000fe200048060ff */
[----:B------:R-:W-:Y:S02]  /*22e80*/  FMUL R3, R39, UR20 ;  /* 0x0000001427037c20 */ /* 0x000fe40008400000 */
[----:B------:R-:W5:Y:S01]  /*22e90*/  LDL.LU R39, [R1+0x414] ;  /* 0x0004140001277983 */ /* 0x000f620000300800 */
[----:B0-----:R-:W-:-:S03]  /*22ea0*/  F2FP.SATFINITE.E5M2.F32.PACK_AB_MERGE_C R7, RZ, R2, RZ ;  /* 0x00000002ff07723e */ /* 0x001fc600048060ff */
        /* <DEDUP_REMOVED lines=21> */
[C---:B------:R-:W-:Y:S01]  /*23000*/  ISETP.LT.OR P3, PT, R0.reuse, 0xd1, !P1 ;  /* 0x000000d10000780c */ /* 0x040fe20004f61670 */
[----:B------:R-:W5:Y:S01]  /*23010*/  LDL.LU R42, [R1+0x430] ;  /* 0x00043000012a7983 */ /* 0x000f620000300800 */
[C---:B------:R-:W-:Y:S02]  /*23020*/  ISETP.LT.OR P2, PT, R0.reuse, 0xd2, !P1 ;  /* 0x000000d20000780c */ /* 0x040fe40004f41670 */
[----:B------:R-:W-:Y:S02]  /*23030*/  ISETP.LT.OR P6, PT, R0, 0xd2, !P0 ;  /* 0x000000d20000780c */ /* 0x000fe400047c1670 */
[----:B------:R-:W-:-:S05]  /*23040*/  F2FP.SATFINITE.E5M2.F32.PACK_AB_MERGE_C R5, RZ, R5, RZ ;  /* 0x00000005ff05723e */ /* 0x000fca00048060ff */
[----:B------:R0:W-:Y:S01]  /*23050*/  @!P5 STG.E.U8 desc[UR14][R28.64+0xc8], R5 ;  /* 0x0000c8051c00d986 */ /* 0x0001e2000c10110e */
[----:B------:R-:W-:-:S03]  /*23060*/  ISETP.LT.OR P5, PT, R0, 0xd1, !P0 ;  /* 0x000000d10000780c */ /* 0x000fc600047a1670 */
[----:B------:R-:W-:Y:S01]  /*23070*/  @!P3 STG.E.U8 desc[UR14][R30.64+0xd0], R9 ;  /* 0x0000d0091e00b986 */ /* 0x000fe2000c10110e */
[----:B------:R-:W-:-:S03]  /*23080*/  ISETP.LT.OR P3, PT, R0, 0xd9, !P1 ;  /* 0x000000d90000780c */ /* 0x000fc60004f61670 */
[----:B------:R1:W-:Y:S01]  /*23090*/  @!P2 STG.E.U8 desc[UR14][R30.64+0xd1], R11 ;  /* 0x0000d10b1e00a986 */ /* 0x0003e2000c10110e */
[----:B0-----:R-:W-:Y:S02]  /*230a0*/  F2FP.SATFINITE.E5M2.F32.PACK_AB_MERGE_C R5, RZ, R3, RZ ;  /* 0x00000003ff05723e */ /* 0x001fe400048060ff */
[----:B------:R-:W-:-:S03]  /*230b0*/  ISETP.LT.OR P2, PT, R0, 0xda, !P1 ;  /* 0x000000da0000780c */ /* 0x000fc60004f41670 */
[----:B------:R-:W-:Y:S01]  /*230c0*/  @!P6 STG.E.U8 desc[UR14][R28.64+0xd1], R5 ;  /* 0x0000d1051c00e986 */ /* 0x000fe2000c10110e */
[----:B-1----:R-:W-:Y:S02]  /*230d0*/  F2FP.SATFINITE.E5M2.F32.PACK_AB_MERGE_C R11, RZ, R2, RZ ;  /* 0x00000002ff0b723e */ /* 0x002fe400048060ff */
[----:B------:R-:W-:Y:S01]  /*230e0*/  ISETP.LT.OR P6, PT, R0, 0xda, !P0 ;  /* 0x000000da0000780c */ /* 0x000fe200047c1670 */
[----:B------:R-:W-:Y:S02]  /*230f0*/  FMUL R2, R41, UR20 ;  /* 0x0000001429027c20 */ /* 0x000fe40008400000 */
[----:B------:R-:W5:Y:S01]  /*23100*/  LDL.LU R41, [R1+0x434] ;  /* 0x0004340001297983 */ /* 0x000f620000300800 */
[----:B------:R-:W-:-:S03]  /*23110*/  FMUL R3, R39, UR20 ;  /* 0x0000001427037c20 */ /* 0x000fc60008400000 */
[----:B------:R-:W5:Y:S01]  /*23120*/  LDL.LU R39, [R1+0x438] ;  /* 0x0004380001277983 */ /* 0x000f620000300800 */
[----:B------:R-:W-:-:S03]  /*23130*/  F2FP.SATFINITE.E5M2.F32.PACK_AB_MERGE_C R9, RZ, R4, RZ ;  /* 0x00000004ff09723e */ /* 0x000fc600048060ff */
        /* <DEDUP_REMOVED lines=12> */
[----:B------:R-:W2:Y:S02]  /*23200*/  LDL.LU R36, [R1+0x444] ;  /* 0x0004440001247983 */ /* 0x000ea40000300800 */
[----:B0-----:R-:W-:Y:S01]  /*23210*/  F2FP.SATFINITE.E5M2.F32.PACK_AB_MERGE_C R7, RZ, R2, RZ ;  /* 0x00000002ff07723e */ /* 0x001fe200048060ff */
[----:B---3--:R-:W-:Y:S02]  /*23220*/  FMUL R3, R35, UR20 ;  /* 0x0000001423037c20 */ /* 0x008fe40008400000 */
[----:B------:R-:W3:Y:S01]  /*23230*/  LDL.LU R35, [R1+0x448] ;  /* 0x0004480001237983 */ /* 0x000ee20000300800 */
[----:B-----5:R-:W-:-:S03]  /*23240*/  FMUL R4, R33, UR20 ;  /* 0x0000001421047c20 */ /* 0x020fc60008400000 */
        /* <DEDUP_REMOVED lines=13> */
[----:B------:R-:W-:Y:S02]  /*23320*/  F2FP.SATFINITE.E5M2.F32.PACK_AB_MERGE_C R5, RZ, R5, RZ ;  /* 0x00000005ff05723e */ /* 0x000fe400048060ff */
[----:B0-----:R-:W-:Y:S01]  /*23330*/  F2FP.SATFINITE.E5M2.F32.PACK_AB_MERGE_C R11, RZ, R4, RZ ;  /* 0x00000004ff0b723e */ /* 0x001fe200048060ff */
[----:B------:R0:W-:Y:S01]  /*23340*/  @!P6 STG.E.U8 desc[UR14][R28.64+0xe1], R7 ;  /* 0x0000e1071c00e986 */ /* 0x0001e2000c10110e */
[C---:B------:R-:W-:Y:S02]  /*23350*/  ISETP.LT.OR P6, PT, R0.reuse, 0xea, !P0 ;  /* 0x000000ea0000780c */ /* 0x040fe400047c1670 */
[----:B-1----:R-:W-:Y:S01]  /*23360*/  F2FP.SATFINITE.E5M2.F32.PACK_AB_MERGE_C R9, RZ, R3, RZ ;  /* 0x00000003ff09723e */ /* 0x002fe200048060ff */
[----:B------:R1:W-:Y:S01]  /*23370*/  @!P5 STG.E.U8 desc[UR14][R28.64+0xe0], R5 ;  /* 0x0000e0051c00d986 */ /* 0x0003e2000c10110e */
[----:B------:R-:W-:-:S03]  /*23380*/  ISETP.LT.OR P5, PT, R0, 0xe9, !P0 ;  /* 0x000000e90000780c */ /* 0x000fc600047a1670 */
[----:B------:R-:W-:Y:S01]  /*23390*/  @!P2 STG.E.U8 desc[UR14][R30.64+0xe9], R11 ;  /* 0x0000e90b1e00a986 */ /* 0x000fe2000c10110e */
[----:B------:R-:W-:Y:S01]  /*233a0*/  ISETP.LT.OR P2, PT, R0, 0xf2, !P1 ;  /* 0x000000f20000780c */ /* 0x000fe20004f41670 */
[----:B------:R-:W-:Y:S02]  /*233b0*/  FMUL R3, R42, UR20 ;  /* 0x000000142a037c20 */ /* 0x000fe40008400000 */
[----:B------:R4:W-:Y:S01]  /*233c0*/  @!P3 STG.E.U8 desc[UR14][R30.64+0xe8], R9 ;  /* 0x0000e8091e00b986 */ /* 0x0009e2000c10110e */
[----:B------:R-:W-:Y:S01]  /*233d0*/  ISETP.LT.OR P3, PT, R0, 0xf1, !P1 ;  /* 0x000000f10000780c */ /* 0x000fe20004f61670 */
[----:B------:R-:W-:Y:S01]  /*233e0*/  FMUL R4, R39, UR20 ;  /* 0x0000001427047c20 */ /* 0x000fe20008400000 */
[----:B------:R-:W-:Y:S01]  /*233f0*/  F2FP.SATFINITE.E5M2.F32.PACK_AB_MERGE_C R13, RZ, R2, RZ ;  /* 0x00000002ff0d723e */ /* 0x000fe200048060ff */
[----:B------:R-:W-:Y:S01]  /*23400*/  FMUL R2, R41, UR20 ;  /* 0x0000001429027c20 */ /* 0x000fe20008400000 */
[----:B------:R-:W-:Y:S02]  /*23410*/  F2FP.SATFINITE.E5M2.F32.PACK_AB_MERGE_C R3, RZ, R3, RZ ;  /* 0x00000003ff03723e */ /* 0x000fe400048060ff */
[----:B0-----:R-:W-:-:S02]  /*23420*/  F2FP.SATFINITE.E5M2.F32.PACK_AB_MERGE_C R7, RZ, R4, RZ ;  /* 0x00000004ff07723e */ /* 0x001fc400048060ff */
[----:B-1----:R-:W-:Y:S01]  /*23430*/  F2FP.SATFINITE.E5M2.F32.PACK_AB_MERGE_C R5, RZ, R2, RZ ;  /* 0x00000002ff05723e */ /* 0x002fe200048060ff */
[----:B------:R-:W-:Y:S01]  /*23440*/  @!P5 STG.E.U8 desc[UR14][R28.64+0xe8], R13 ;  /* 0x0000e80d1c00d986 */ /* 0x000fe2000c10110e */
[----:B------:R-:W-:-:S03]  /*23450*/  ISETP.LT.OR P5, PT, R0, 0xf1, !P0 ;  /* 0x000000f10000780c */ /* 0x000fc600047a1670 */
[----:B------:R-:W-:Y:S01]  /*23460*/  @!P6 STG.E.U8 desc[UR14][R28.64+0xe9], R3 ;  /* 0x0000e9031c00e986 */ /* 0x000fe2000c10110e */
[----:B------:R-:W-:-:S03]  /*23470*/  ISETP.LT.OR P6, PT, R0, 0xf2, !P0 ;  /* 0x000000f20000780c */ /* 0x000fc600047c1670 */
[----:B------:R0:W-:Y:S01]  /*23480*/  @!P2 STG.E.U8 desc[UR14][R30.64+0xf1], R7 ;  /* 0x0000f1071e00a986 */ /* 0x0001e2000c10110e */
[C---:B------:R-:W-:Y:S02]  /*23490*/  ISETP.LT.OR P2, PT, R0.reuse, 0xf9, !P1 ;  /* 0x000000f90000780c */ /* 0x040fe40004f41670 */
[C---:B------:R-:W-:Y:S01]  /*234a0*/  ISETP.LT.OR P1, PT, R0.reuse, 0xfa, !P1 ;  /* 0x000000fa0000780c */ /* 0x040fe20004f21670 */
[----:B------:R1:W-:Y:S01]  /*234b0*/  @!P3 STG.E.U8 desc[UR14][R30.64+0xf0], R5 ;  /* 0x0000f0051e00b986 */ /* 0x0003e2000c10110e */
[C---:B------:R-:W-:Y:S02]  /*234c0*/  ISETP.LT.OR P3, PT, R0.reuse, 0xf9, !P0 ;  /* 0x000000f90000780c */ /* 0x040fe40004761670 */
[----:B------:R-:W-:Y:S01]  /*234d0*/  ISETP.LT.OR P0, PT, R0, 0xfa, !P0 ;  /* 0x000000fa0000780c */ /* 0x000fe20004701670 */
[----:B----4-:R-:W-:-:S05]  /*234e0*/  FMUL R2, R38, UR20 ;  /* 0x0000001426027c20 */ /* 0x010fca0008400000 */
[----:B------:R-:W-:-:S05]  /*234f0*/  F2FP.SATFINITE.E5M2.F32.PACK_AB_MERGE_C R9, RZ, R2, RZ ;  /* 0x00000002ff09723e */ /* 0x000fca00048060ff */
[----:B------:R4:W-:Y:S01]  /*23500*/  @!P5 STG.E.U8 desc[UR14][R28.64+0xf0], R9 ;  /* 0x0000f0091c00d986 */ /* 0x0009e2000c10110e */
[----:B------:R-:W-:Y:S01]  /*23510*/  FMUL R0, R37, UR20 ;  /* 0x0000001425007c20 */ /* 0x000fe20008400000 */
[----:B--2---:R-:W-:-:S04]  /*23520*/  FMUL R2, R36, UR20 ;  /* 0x0000001424027c20 */ /* 0x004fc80008400000 */
[----:B0-----:R-:W-:Y:S01]  /*23530*/  F2FP.SATFINITE.E5M2.F32.PACK_AB_MERGE_C R7, RZ, R0, RZ ;  /* 0x00000000ff07723e */ /* 0x001fe200048060ff */
[----:B---3--:R-:W-:Y:S01]  /*23540*/  FMUL R3, R35, UR20 ;  /* 0x0000001423037c20 */ /* 0x008fe20008400000 */
[----:B------:R-:W-:-:S04]  /*23550*/  F2FP.SATFINITE.E5M2.F32.PACK_AB_MERGE_C R11, RZ, R2, RZ ;  /* 0x00000002ff0b723e */ /* 0x000fc800048060ff */
[----:B------:R-:W-:Y:S01]  /*23560*/  F2FP.SATFINITE.E5M2.F32.PACK_AB_MERGE_C R3, RZ, R3, RZ ;  /* 0x00000003ff03723e */ /* 0x000fe200048060ff */
[----:B------:R4:W-:Y:S04]  /*23570*/  @!P6 STG.E.U8 desc[UR14][R28.64+0xf1], R7 ;  /* 0x0000f1071c00e986 */ /* 0x0009e8000c10110e */
[----:B------:R4:W-:Y:S04]  /*23580*/  @!P2 STG.E.U8 desc[UR14][R30.64+0xf8], R11 ;  /* 0x0000f80b1e00a986 */ /* 0x0009e8000c10110e */
[----:B------:R4:W-:Y:S01]  /*23590*/  @!P1 STG.E.U8 desc[UR14][R30.64+0xf9], R3 ;  /* 0x0000f9031e009986 */ /* 0x0009e2000c10110e */
[----:B-----5:R-:W-:Y:S01]  /*235a0*/  FMUL R4, R33, UR20 ;  /* 0x0000001421047c20 */ /* 0x020fe20008400000 */
[----:B-1----:R-:W-:-:S04]  /*235b0*/  FMUL R5, R32, UR20 ;  /* 0x0000001420057c20 */ /* 0x002fc80008400000 */
[----:B------:R-:W-:Y:S02]  /*235c0*/  F2FP.SATFINITE.E5M2.F32.PACK_AB_MERGE_C R13, RZ, R4, RZ ;  /* 0x00000004ff0d723e */ /* 0x000fe400048060ff */
[----:B------:R-:W-:-:S03]  /*235d0*/  F2FP.SATFINITE.E5M2.F32.PACK_AB_MERGE_C R5, RZ, R5, RZ ;  /* 0x00000005ff05723e */ /* 0x000fc600048060ff */
[----:B------:R4:W-:Y:S04]  /*235e0*/  @!P3 STG.E.U8 desc[UR14][R28.64+0xf8], R13 ;  /* 0x0000f80d1c00b986 */ /* 0x0009e8000c10110e */
[----:B------:R4:W-:Y:S02]  /*235f0*/  @!P0 STG.E.U8 desc[UR14][R28.64+0xf9], R5 ;  /* 0x0000f9051c008986 */ /* 0x0009e4000c10110e */
.L_x_551:
[----:B------:R-:W-:Y:S05]  /*23600*/  BSYNC B0 ;  /* 0x0000000000007941 */ /* 0x000fea0003800000 */
.L_x_37:
[----:B--2-4-:R-:W2:Y:S04]  /*23610*/  LDL.LU R3, [R1+0x45c] ;  /* 0x00045c0001037983 */ /* 0x014ea80000300800 */
[----:B------:R-:W2:Y:S01]  /*23620*/  LDL.LU R2, [R1+0x460] ;  /* 0x0004600001027983 */ /* 0x000ea20000300800 */
[----:B------:R-:W-:Y:S01]  /*23630*/  ULDC UR6, c[0x0][0xc] ;  /* 0x0000030000067ab9 */ /* 0x000fe20000000800 */
[----:B------:R-:W-:Y:S01]  /*23640*/  ULDC UR7, c[0x0][0x10] ;  /* 0x0000040000077ab9 */ /* 0x000fe20000000800 */
[----:B---3--:R-:W2:Y:S01]  /*23650*/  LDC R5, c[0x0][0x14] ;  /* 0x00000500ff057b82 */ /* 0x008ea20000000800 */
[----:B------:R-:W-:Y:S01]  /*23660*/  UIMAD.WIDE.U32 UR6, UR6, UR7, URZ ;  /* 0x00000007060672a5 */ /* 0x000fe2000f8e003f */
[----:B-----5:R-:W-:Y:S01]  /*23670*/  PRMT R0, RZ, 0x7610, R0 ;  /* 0x00007610ff007816 */ /* 0x020fe20000000000 */
[----:B------:R-:W-:-:S04]  /*23680*/  UMOV UR10, 0xffffffff ;  /* 0xffffffff000a7882 */ /* 0x000fc80000000000 */
[----:B--2---:R-:W-:-:S04]  /*23690*/  IMAD.WIDE.U32 R2, R5, UR6, R2 ;  /* 0x0000000605027c25 */ /* 0x004fc8000f8e0002 */
[----:B------:R-:W-:Y:S01]  /*236a0*/  IMAD R5, R5, UR7, RZ ;  /* 0x0000000705057c24 */ /* 0x000fe2000f8e02ff */
[----:B------:R-:W-:Y:S01]  /*236b0*/  ULDC.64 UR6, c[0x0][0x650] ;  /* 0x0001940000067ab9 */ /* 0x000fe20000000a00 */
[----:B------:R-:W-:Y:S01]  /*236c0*/  IMAD.MOV.U32 R11, RZ, RZ, R2 ;  /* 0x000000ffff0b7224 */ /* 0x000fe200078e0002 */
[----:B------:R-:W-:Y:S01]  /*236d0*/  ISETP.GE.U32.AND P0, PT, R2, UR6, PT ;  /* 0x0000000602007c0c */ /* 0x000fe2000bf06070 */
[----:B------:R-:W-:Y:S02]  /*236e0*/  IMAD.IADD R13, R3, 0x1, R5 ;  /* 0x00000001030d7824 */ /* 0x000fe400078e0205 */
[----:B------:R-:W-:-:S03]  /*236f0*/  IMAD.MOV.U32 R2, RZ, RZ, -0x1 ;  /* 0xffffffffff027424 */ /* 0x000fc600078e00ff */
[----:B------:R2:W-:Y:S01]  /*23700*/  STL [R1+0x45c], R13 ;  /* 0x00045c0d01007387 */ /* 0x0005e20000100800 */
[----:B------:R-:W-:-:S03]  /*23710*/  ISETP.GE.U32.AND.EX P0, PT, R13, UR7, PT, P0 ;  /* 0x000000070d007c0c */ /* 0x000fc6000bf06100 */
[----:B------:R2:W-:Y:S04]  /*23720*/  STL [R1+0x460], R11 ;  /* 0x0004600b01007387 */ /* 0x0005e80000100800 */
[----:B------:R2:W-:Y:S06]  /*23730*/  STL [R1+0x464], R2 ;  /* 0x0004640201007387 */ /* 0x0005ec0000100800 */
[----:B------:R-:W-:Y:S05]  /*23740*/  @P0 BRA `(.L_x_552) ;  /* 0x0000000400740947 */ /* 0x000fea0003800000 */
[----:B------:R-:W3:Y:S01]  /*23750*/  S2R R8, SR_CTAID.X ;  /* 0x0000000000087919 */ /* 0x000ee20000002500 */
[----:B------:R-:W-:Y:S01]  /*23760*/  ULDC.64 UR18, c[0x0][0x628] ;  /* 0x00018a0000127ab9 */ /* 0x000fe20000000a00 */
[----:B------:R-:W4:Y:S01]  /*23770*/  LDC R9, c[0x0][0x144] ;  /* 0x00005100ff097b82 */ /* 0x000f220000000800 */
[----:B------:R-:W-:Y:S01]  /*23780*/  ULDC UR6, c[0x0][0x150] ;  /* 0x0000540000067ab9 */ /* 0x000fe20000000800 */
[----:B------:R-:W1:Y:S01]  /*23790*/  S2R R12, SR_CTAID.Y ;  /* 0x00000000000c7919 */ /* 0x000e620000002600 */
[----:B------:R-:W-:Y:S01]  /*237a0*/  ISETP.NE.U32.AND P0, PT, RZ, UR18, PT ;  /* 0x00000012ff007c0c */ /* 0x000fe2000bf05070 */
[----:B------:R-:W-:Y:S01]  /*237b0*/  ULDC UR23, c[0x0][0x630] ;  /* 0x00018c0000177ab9 */ /* 0x000fe20000000800 */
[----:B------:R-:W-:Y:S02]  /*237c0*/  R2UR UR16, R11 ;  /* 0x000000000b1072ca */ /* 0x000fe400000e0000 */
[----:B------:R-:W-:Y:S01]  /*237d0*/  ISETP.NE.AND.EX P0, PT, RZ, UR19, PT, P0 ;  /* 0x00000013ff007c0c */ /* 0x000fe2000bf05300 */
[----:B0-----:R-:W0:Y:S01]  /*237e0*/  LDC.64 R6, c[0x0][0x620] ;  /* 0x00018800ff067b82 */ /* 0x001e220000000a00 */
[----:B------:R-:W-:-:S02]  /*237f0*/  R2UR UR17, R13 ;  /* 0x000000000d1172ca */ /* 0x000fc400000e0000 */
[----:B---3--:R-:W-:-:S05]  /*23800*/  I2FP.F32.U32 R0, R8 ;  /* 0x0000000800007245 */ /* 0x008fca0000201000 */
[----:B------:R-:W-:-:S06]  /*23810*/  FMUL R0, R0, UR6 ;  /* 0x0000000600007c20 */ /* 0x000fcc0008400000 */
[----:B------:R-:W3:Y:S01]  /*23820*/  F2I.U32.TRUNC.NTZ R0, R0 ;  /* 0x0000000000007305 */ /* 0x000ee2000020f000 */
[----:B-1----:R-:W-:Y:S05]  /*23830*/  @!P0 BRA `(.L_x_553) ;  /* 0x0000000000308947 */ /* 0x002fea0003800000 */
        /* <DEDUP_REMOVED lines=12> */
.L_x_553:
[----:B------:R-:W-:Y:S01]  /*23900*/  USHF.R.U64 UR10, UR16, UR23, UR17 ;  /* 0x00000017100a7299 */ /* 0x000fe20008001211 */
[----:B------:R-:W1:Y:S01]  /*23910*/  LDC.64 R20, c[0x0][0x640] ;  /* 0x00019000ff147b82 */ /* 0x000e620000000a00 */
[----:B------:R-:W-:Y:S01]  /*23920*/  USHF.R.U32.HI UR6, URZ, UR23, UR17 ;  /* 0x000000173f067299 */ /* 0x000fe20008011611 */
[----:B---3--:R-:W-:Y:S02]  /*23930*/  IMAD.MOV R10, RZ, RZ, -R0 ;  /* 0x000000ffff0a7224 */ /* 0x008fe400078e0a00 */
[----:B--2---:R-:W-:Y:S01]  /*23940*/  IMAD.MOV.U32 R2, RZ, RZ, R11 ;  /* 0x000000ffff027224 */ /* 0x004fe200078e000b */
[----:B------:R-:W-:Y:S01]  /*23950*/  IADD3 R5, P0, RZ, -UR10, RZ ;  /* 0x8000000aff057c10 */ /* 0x000fe2000ff1e0ff */
[----:B----4-:R-:W-:Y:S02]  /*23960*/  IMAD R17, R9, R10, R8 ;  /* 0x0000000a09117224 */ /* 0x010fe400078e0208 */
[----:B------:R-:W2:Y:S02]  /*23970*/  LDC R4, c[0x0][0x618] ;  /* 0x00018600ff047b82 */ /* 0x000ea40000000800 */
[----:B------:R-:W-:Y:S01]  /*23980*/  IMAD.X R3, RZ, RZ, ~UR6, P0 ;  /* 0x80000006ff037e24 */ /* 0x000fe200080e06ff */
[----:B------:R-:W-:-:S03]  /*23990*/  ULDC UR6, c[0x0][0x154] ;  /* 0x0000550000067ab9 */ /* 0x000fc60000000800 */
[-C--:B0-----:R-:W-:Y:S02]  /*239a0*/  IMAD R0, R3, R6.reuse, RZ ;  /* 0x0000000603007224 */ /* 0x081fe400078e02ff */
[----:B------:R-:W0:Y:S01]  /*239b0*/  LDC R14, c[0x0][0x608] ;  /* 0x00018200ff0e7b82 */ /* 0x000e220000000800 */
[----:B------:R-:W-:Y:S02]  /*239c0*/  IMAD.MOV.U32 R3, RZ, RZ, R13 ;  /* 0x000000ffff037224 */ /* 0x000fe400078e000d */
[----:B------:R-:W-:-:S05]  /*239d0*/  IMAD.WIDE.U32 R2, R5, R6, R2 ;  /* 0x0000000605027225 */ /* 0x000fca00078e0002 */
[----:B------:R-:W3:Y:S01]  /*239e0*/  LDC R18, c[0x0][0x658] ;  /* 0x00019600ff127b82 */ /* 0x000ee20000000800 */
[----:B------:R-:W-:Y:S01]  /*239f0*/  IMAD R5, R5, R7, R0 ;  /* 0x0000000705057224 */ /* 0x000fe200078e0200 */
[----:B------:R-:W-:Y:S01]  /*23a00*/  I2FP.F32.U32 R0, R12 ;  /* 0x0000000c00007245 */ /* 0x000fe20000201000 */
[----:B------:R-:W-:Y:S01]  /*23a10*/  IMAD.MOV.U32 R7, RZ, RZ, 0x1 ;  /* 0x00000001ff077424 */ /* 0x000fe200078e00ff */
[----:B-1----:R-:W-:Y:S01]  /*23a20*/  ISETP.NE.U32.AND P0, PT, R20, RZ, PT ;  /* 0x000000ff1400720c */ /* 0x002fe20003f05070 */
[----:B------:R-:W-:Y:S02]  /*23a30*/  IMAD.IADD R3, R3, 0x1, R5 ;  /* 0x0000000103037824 */ /* 0x000fe400078e0205 */
[----:B------:R-:W-:Y:S01]  /*23a40*/  FMUL R0, R0, UR6 ;  /* 0x0000000600007c20 */ /* 0x000fe20008400000 */
[----:B------:R-:W1:Y:S01]  /*23a50*/  LDC R15, c[0x0][0x148] ;  /* 0x00005200ff0f7b82 */ /* 0x000e620000000800 */
[----:B------:R-:W-:Y:S01]  /*23a60*/  ISETP.NE.AND.EX P0, PT, R21, RZ, PT, P0 ;  /* 0x000000ff1500720c */ /* 0x000fe20003f05300 */
[----:B------:R-:W-:Y:S01]  /*23a70*/  IMAD.MOV.U32 R5, RZ, RZ, -0x1 ;  /* 0xffffffffff057424 */ /* 0x000fe200078e00ff */
[-CC-:B--2---:R-:W-:Y:S01]  /*23a80*/  SHF.R.U64 R10, R2, R4.reuse, R3.reuse ;  /* 0x00000004020a7219 */ /* 0x184fe20000001203 */
[----:B------:R2:W4:Y:S01]  /*23a90*/  F2I.U32.TRUNC.NTZ R13, R0 ;  /* 0x00000000000d7305 */ /* 0x000522000020f000 */
[----:B------:R-:W-:-:S03]  /*23aa0*/  SHF.R.U32.HI R3, RZ, R4, R3 ;  /* 0x00000004ff037219 */ /* 0x000fc60000011603 */
[----:B------:R-:W1:Y:S01]  /*23ab0*/  LDC R16, c[0x0][0x600] ;  /* 0x00018000ff107b82 */ /* 0x000e620000000800 */
[-CC-:B0-----:R-:W-:Y:S02]  /*23ac0*/  SHF.R.U64 R8, R10, R14.reuse, R3.reuse ;  /* 0x0000000e0a087219 */ /* 0x181fe40000001203 */
[----:B------:R-:W-:-:S05]  /*23ad0*/  SHF.R.U32.HI R3, RZ, R14, R3 ;  /* 0x0000000eff037219 */ /* 0x000fca0000011603 */
[----:B------:R-:W0:Y:S01]  /*23ae0*/  LDC R22, c[0x0][0x648] ;  /* 0x00019200ff167b82 */ /* 0x000e220000000800 */
[-CC-:B---3--:R-:W-:Y:S02]  /*23af0*/  SHF.R.U64 R11, R8, R18.reuse, R3.reuse ;  /* 0x00000012080b7219 */ /* 0x188fe40000001203 */
[-C--:B------:R-:W-:Y:S02]  /*23b00*/  SHF.L.U32 R5, R5, R18.reuse, RZ ;  /* 0x0000001205057219 */ /* 0x080fe400000006ff */
[-C--:B------:R-:W-:Y:S01]  /*23b10*/  SHF.R.U32.HI R3, RZ, R18.reuse, R3 ;  /* 0x00000012ff037219 */ /* 0x080fe20000011603 */
[----:B------:R-:W-:Y:S01]  /*23b20*/  IMAD.MOV.U32 R2, RZ, RZ, R11 ;  /* 0x000000ffff027224 */ /* 0x000fe200078e000b */
[----:B------:R-:W-:Y:S01]  /*23b30*/  SHF.L.U32 R40, R7, R18, RZ ;  /* 0x0000001207287219 */ /* 0x000fe200000006ff */
[----:B------:R-:W3:Y:S01]  /*23b40*/  LDC R23, c[0x0][0x638] ;  /* 0x00018e00ff177b82 */ /* 0x000ee20000000800 */
[----:B------:R-:W-:-:S07]  /*23b50*/  LOP3.LUT R19, RZ, R5, RZ, 0x33, !PT ;  /* 0x00000005ff137212 */ /* 0x000fce00078e33ff */
[----:B------:R-:W0:Y:S01]  /*23b60*/  LDC R24, c[0x0][0x610] ;  /* 0x00018400ff187b82 */ /* 0x000e220000000800 */
[----:B--2-4-:R-:W-:Y:S05]  /*23b70*/  @!P0 BRA `(.L_x_554) ;  /* 0x0000000000288947 */ /* 0x014fea0003800000 */
[----:B------:R-:W2:Y:S02]  /*23b80*/  LDC R0, c[0x0][0x64c] ;  /* 0x00019300ff007b82 */ /* 0x000ea40000000800 */
[----:B--2---:R-:W-:-:S05]  /*23b90*/  IADD3 R7, P0, R11, R0, RZ ;  /* 0x000000000b077210 */ /* 0x004fca0007f1e0ff */
        /* <DEDUP_REMOVED lines=8> */
.L_x_554:
[----:B0-----:R-:W-:Y:S01]  /*23c20*/  SHF.R.U64 R0, R2, R22, R3 ;  /* 0x0000001602007219 */ /* 0x001fe20000001203 */
[----:B-1----:R-:W-:Y:S01]  /*23c30*/  VIADD R5, R16, 0xffffffff ;  /* 0xffffffff10057836 */ /* 0x002fe20000000000 */
[----:B------:R-:W-:Y:S01]  /*23c40*/  LOP3.LUT R3, R8, R19, RZ, 0xc0, !PT ;  /* 0x0000001308037212 */ /* 0x000fe200078ec0ff */
[----:B------:R-:W-:Y:S02]  /*23c50*/  IMAD.MOV R13, RZ, RZ, -R13 ;  /* 0x000000ffff0d7224 */ /* 0x000fe400078e0a0d */
[----:B------:R-:W-:Y:S02]  /*23c60*/  IMAD.MOV R2, RZ, RZ, -R0 ;  /* 0x000000ffff027224 */ /* 0x000fe400078e0a00 */
[----:B------:R-:W-:Y:S01]  /*23c70*/  IMAD R40, R40, R0, R3 ;  /* 0x0000000028287224 */ /* 0x000fe200078e0203 */
[----:B------:R-:W-:Y:S01]  /*23c80*/  LOP3.LUT R3, R10, R5, RZ, 0xc0, !PT ;  /* 0x000000050a037212 */ /* 0x000fe200078ec0ff */
[----:B------:R-:W-:Y:S02]  /*23c90*/  @P4 IMAD R17, R15, R13, R12 ;  /* 0x0000000d0f114224 */ /* 0x000fe400078e020c */
[----:B---3--:R-:W-:-:S02]  /*23ca0*/  IMAD R0, R2, R23, R11 ;  /* 0x0000001702007224 */ /* 0x008fc400078e020b */
[----:B------:R-:W-:Y:S02]  /*23cb0*/  IMAD.MOV.U32 R2, RZ, RZ, 0x1 ;  /* 0x00000001ff027424 */ /* 0x000fe400078e00ff */
[----:B------:R-:W-:Y:S02]  /*23cc0*/  IMAD R40, R40, R24, R17 ;  /* 0x0000001828287224 */ /* 0x000fe400078e0211 */
[----:B------:R-:W-:Y:S01]  /*23cd0*/  IMAD R3, R0, R16, R3 ;  /* 0x0000001000037224 */ /* 0x000fe200078e0203 */
[----:B------:R-:W-:-:S04]  /*23ce0*/  PRMT R0, R2, 0x7610, R0 ;  /* 0x0000761002007816 */ /* 0x000fc80000000000 */
[----:B------:R-:W-:Y:S02]  /*23cf0*/  SEL R2, R3, R40, !P4 ;  /* 0x0000002803027207 */ /* 0x000fe40006000000 */
[----:B------:R-:W-:-:S03]  /*23d00*/  SEL R40, R40, R3, !P4 ;  /* 0x0000000328287207 */ /* 0x000fc60006000000 */
[----:B------:R3:W-:Y:S04]  /*23d10*/  STL [R1+0x464], R2 ;  /* 0x0004640201007387 */ /* 0x0007e80000100800 */
.L_x_552:
[----:B------:R4:W-:Y:S01]  /*23d20*/  STL [R1+0x468], R40 ;  /* 0x0004682801007387 */ /* 0x0009e20000100800 */
[----:B------:R-:W-:-:S13]  /*23d30*/  LOP3.LUT P0, RZ, R0, 0xff, RZ, 0xc0, !PT ;  /* 0x000000ff00ff7812 */ /* 0x000fda000780c0ff */
[----:B----4-:R-:W-:Y:S05]  /*23d40*/  @P0 BRA `(.L_x_555) ;  /* 0xfffffdd400640947 */ /* 0x010fea000383ffff */
[----:B------:R-:W-:Y:S05]  /*23d50*/  EXIT ;  /* 0x000000000000794d */ /* 0x000fea0003800000 */
.L_x_7:
[----:B0-----:R-:W2:Y:S01]  /*23d60*/  LDL R16, [R1+0x460] ;  /* 0x0004600001107983 */ /* 0x001ea20000100800 */
[----:B------:R-:W-:-:S03]  /*23d70*/  ULDC.64 UR4, c[0x0][0x650] ;  /* 0x0001940000047ab9 */ /* 0x000fc60000000a00 */
[----:B------:R-:W3:Y:S01]  /*23d80*/  LDL R20, [R1+0x45c] ;  /* 0x00045c0001147983 */ /* 0x000ee20000100800 */
[----:B------:R-:W-:Y:S01]  /*23d90*/  PRMT R0, RZ, 0x7610, R0 ;  /* 0x00007610ff007816 */ /* 0x000fe20000000000 */
[----:B------:R-:W-:Y:S02]  /*23da0*/  IMAD.MOV.U32 R5, RZ, RZ, -0x1 ;  /* 0xffffffffff057424 */ /* 0x000fe400078e00ff */
[----:B------:R-:W-:Y:S02]  /*23db0*/  IMAD.MOV.U32 R4, RZ, RZ, -0x1 ;  /* 0xffffffffff047424 */ /* 0x000fe400078e00ff */
[----:B------:R-:W-:Y:S01]  /*23dc0*/  IMAD.MOV.U32 R10, RZ, RZ, -0x1 ;  /* 0xffffffffff0a7424 */ /* 0x000fe200078e00ff */
[----:B--2---:R-:W-:-:S04]  /*23dd0*/  ISETP.GE.U32.AND P0, PT, R16, UR4, PT ;  /* 0x0000000410007c0c */ /* 0x004fc8000bf06070 */
[----:B---3--:R-:W-:-:S13]  /*23de0*/  ISETP.GE.U32.AND.EX P0, PT, R20, UR5, PT, P0 ;  /* 0x0000000514007c0c */ /* 0x008fda000bf06100 */
[----:B------:R-:W-:Y:S05]  /*23df0*/  @P0 BRA `(.L_x_556) ;  /* 0x0000000400300947 */ /* 0x000fea0003800000 */
[----:B------:R-:W0:Y:S01]  /*23e00*/  LDC.64 R14, c[0x0][0x628] ;  /* 0x00018a00ff0e7b82 */ /* 0x000e220000000a00 */
[----:B------:R-:W-:Y:S02]  /*23e10*/  IMAD.MOV.U32 R8, RZ, RZ, R16 ;  /* 0x000000ffff087224 */ /* 0x000fe400078e0010 */
[----:B------:R-:W-:-:S05]  /*23e20*/  IMAD.MOV.U32 R9, RZ, RZ, R20 ;  /* 0x000000ffff097224 */ /* 0x000fca00078e0014 */
[----:B------:R-:W1:Y:S08]  /*23e30*/  LDC R10, c[0x0][0x630] ;  /* 0x00018c00ff0a7b82 */ /* 0x000e700000000800 */
[----:B------:R-:W2:Y:S01]  /*23e40*/  LDC.64 R18, c[0x0][0x620] ;  /* 0x00018800ff127b82 */ /* 0x000ea20000000a00 */
[----:B0-----:R-:W-:-:S04]  /*23e50*/  ISETP.NE.U32.AND P0, PT, R14, RZ, PT ;  /* 0x000000ff0e00720c */ /* 0x001fc80003f05070 */
[----:B------:R-:W-:-:S13]  /*23e60*/  ISETP.NE.AND.EX P0, PT, R15, RZ, PT, P0 ;  /* 0x000000ff0f00720c */ /* 0x000fda0003f05300 */
[----:B-12---:R-:W-:Y:S05]  /*23e70*/  @!P0 BRA `(.L_x_557) ;  /* 0x0000000000288947 */ /* 0x006fea0003800000 */
[----:B------:R-:W0:Y:S02]  /*23e80*/  LDC R0, c[0x0][0x634] ;  /* 0x00018d00ff007b82 */ /* 0x000e240000000800 */
[----:B0-----:R-:W-:-:S05]  /*23e90*/  IADD3 R9, P0, R16, R0, RZ ;  /* 0x0000000010097210 */ /* 0x001fca0007f1e0ff */
        /* <DEDUP_REMOVED lines=8> */
.L_x_557:
[----:B------:R-:W0:Y:S01]  /*23f20*/  LDC.64 R22, c[0x0][0x640] ;  /* 0x00019000ff167b82 */ /* 0x000e220000000a00 */
[-CC-:B------:R-:W-:Y:S01]  /*23f30*/  SHF.R.U64 R14, R8, R10.reuse, R9.reuse ;  /* 0x0000000a080e7219 */ /* 0x180fe20000001209 */
[----:B------:R-:W-:Y:S01]  /*23f40*/  IMAD.MOV.U32 R4, RZ, RZ, R16 ;  /* 0x000000ffff047224 */ /* 0x000fe200078e0010 */
[----:B------:R-:W-:Y:S01]  /*23f50*/  SHF.R.U32.HI R0, RZ, R10, R9 ;  /* 0x0000000aff007219 */ /* 0x000fe20000011609 */
[----:B------:R-:W-:Y:S01]  /*23f60*/  IMAD.MOV.U32 R24, RZ, RZ, 0x1 ;  /* 0x00000001ff187424 */ /* 0x000fe200078e00ff */
[----:B------:R-:W-:-:S03]  /*23f70*/  IADD3 R7, P0, RZ, -R14, RZ ;  /* 0x8000000eff077210 */ /* 0x000fc60007f1e0ff */
[----:B------:R-:W1:Y:S02]  /*23f80*/  LDC R6, c[0x0][0x618] ;  /* 0x00018600ff067b82 */ /* 0x000e640000000800 */
[----:B------:R-:W-:-:S04]  /*23f90*/  IMAD.X R5, RZ, RZ, ~R0, P0 ;  /* 0x000000ffff057224 */ /* 0x000fc800000e0e00 */
[-C--:B------:R-:W-:Y:S02]  /*23fa0*/  IMAD R0, R5, R18.reuse, RZ ;  /* 0x0000001205007224 */ /* 0x080fe400078e02ff */
[----:B------:R-:W2:Y:S01]  /*23fb0*/  LDC R8, c[0x0][0x608] ;  /* 0x00018200ff087b82 */ /* 0x000ea20000000800 */
[----:B------:R-:W-:Y:S02]  /*23fc0*/  IMAD.MOV.U32 R5, RZ, RZ, R20 ;  /* 0x000000ffff057224 */ /* 0x000fe400078e0014 */
[----:B------:R-:W-:-:S05]  /*23fd0*/  IMAD.WIDE.U32 R4, R7, R18, R4 ;  /* 0x0000001207047225 */ /* 0x000fca00078e0004 */
[----:B------:R-:W3:Y:S01]  /*23fe0*/  LDC R21, c[0x0][0x658] ;  /* 0x00019600ff157b82 */ /* 0x000ee20000000800 */
[----:B------:R-:W-:Y:S01]  /*23ff0*/  IMAD R7, R7, R19, R0 ;  /* 0x0000001307077224 */ /* 0x000fe200078e0200 */
[----:B0-----:R-:W-:-:S03]  /*24000*/  ISETP.NE.U32.AND P0, PT, R22, RZ, PT ;  /* 0x000000ff1600720c */ /* 0x001fc60003f05070 */
[----:B------:R-:W-:Y:S01]  /*24010*/  IMAD.IADD R5, R5, 0x1, R7 ;  /* 0x0000000105057824 */ /* 0x000fe200078e0207 */
[----:B------:R-:W-:Y:S02]  /*24020*/  ISETP.NE.AND.EX P0, PT, R23, RZ, PT, P0 ;  /* 0x000000ff1700720c */ /* 0x000fe40003f05300 */
[----:B------:R-:W0:Y:S02]  /*24030*/  LDC R16, c[0x0][0x600] ;  /* 0x00018000ff107b82 */ /* 0x000e240000000800 */
[-CC-:B-1----:R-:W-:Y:S01]  /*24040*/  SHF.R.U64 R10, R4, R6.reuse, R5.reuse ;  /* 0x00000006040a7219 */ /* 0x182fe20000001205 */
[----:B------:R-:W-:Y:S01]  /*24050*/  IMAD.MOV.U32 R4, RZ, RZ, -0x1 ;  /* 0xffffffffff047424 */ /* 0x000fe200078e00ff */
[----:B------:R-:W-:-:S04]  /*24060*/  SHF.R.U32.HI R5, RZ, R6, R5 ;  /* 0x00000006ff057219 */ /* 0x000fc80000011605 */
[----:B------:R-:W1:Y:S01]  /*24070*/  LDC R18, c[0x0][0x648] ;  /* 0x00019200ff127b82 */ /* 0x000e620000000800 */
[-CC-:B--2---:R-:W-:Y:S02]  /*24080*/  SHF.R.U64 R17, R10, R8.reuse, R5.reuse ;  /* 0x000000080a117219 */ /* 0x184fe40000001205 */
[----:B------:R-:W-:-:S05]  /*24090*/  SHF.R.U32.HI R0, RZ, R8, R5 ;  /* 0x00000008ff007219 */ /* 0x000fca0000011605 */
[----:B------:R-:W2:Y:S01]  /*240a0*/  LDC R20, c[0x0][0x638] ;  /* 0x00018e00ff147b82 */ /* 0x000ea20000000800 */
[-C--:B---3--:R-:W-:Y:S02]  /*240b0*/  SHF.L.U32 R4, R4, R21.reuse, RZ ;  /* 0x0000001504047219 */ /* 0x088fe400000006ff */
[-CC-:B------:R-:W-:Y:S02]  /*240c0*/  SHF.R.U64 R19, R17, R21.reuse, R0.reuse ;  /* 0x0000001511137219 */ /* 0x180fe40000001200 */
[----:B------:R-:W-:Y:S02]  /*240d0*/  LOP3.LUT R26, RZ, R4, RZ, 0x33, !PT ;  /* 0x00000004ff1a7212 */ /* 0x000fe400078e33ff */
[----:B------:R-:W-:Y:S01]  /*240e0*/  SHF.R.U32.HI R5, RZ, R21, R0 ;  /* 0x00000015ff057219 */ /* 0x000fe20000011600 */
[----:B------:R-:W3:Y:S01]  /*240f0*/  LDC R25, c[0x0][0x610] ;  /* 0x00018400ff197b82 */ /* 0x000ee20000000800 */
[----:B------:R-:W-:Y:S01]  /*24100*/  IMAD.MOV.U32 R4, RZ, RZ, R19 ;  /* 0x000000ffff047224 */ /* 0x000fe200078e0013 */
[----:B------:R-:W-:Y:S06]  /*24110*/  @!P0 BRA `(.L_x_558) ;  /* 0x0000000000288947 */ /* 0x000fec0003800000 */
        /* <DEDUP_REMOVED lines=10> */
.L_x_558:
[----:B-1----:R-:W-:Y:S01]  /*241c0*/  SHF.R.U64 R3, R4, R18, R5 ;  /* 0x0000001204037219 */ /* 0x002fe20000001205 */
[----:B0-----:R-:W-:Y:S01]  /*241d0*/  VIADD R5, R16, 0xffffffff ;  /* 0xffffffff10057836 */ /* 0x001fe20000000000 */
[----:B------:R-:W-:Y:S01]  /*241e0*/  SHF.L.U32 R24, R24, R21, RZ ;  /* 0x0000001518187219 */ /* 0x000fe200000006ff */
[----:B------:R-:W-:Y:S01]  /*241f0*/  @P4 IMAD R11, R13, R12, R2 ;  /* 0x0000000c0d0b4224 */ /* 0x000fe200078e0202 */
[----:B------:R-:W-:Y:S01]  /*24200*/  LOP3.LUT R0, R17, R26, RZ, 0xc0, !PT ;  /* 0x0000001a11007212 */ /* 0x000fe200078ec0ff */
[----:B------:R-:W-:-:S04]  /*24210*/  IMAD.MOV R4, RZ, RZ, -R3 ;  /* 0x000000ffff047224 */ /* 0x000fc800078e0a03 */
[----:B------:R-:W-:Y:S01]  /*24220*/  IMAD R2, R24, R3, R0 ;  /* 0x0000000318027224 */ /* 0x000fe200078e0200 */
[----:B------:R-:W-:Y:S01]  /*24230*/  LOP3.LUT R3, R10, R5, RZ, 0xc0, !PT ;  /* 0x000000050a037212 */ /* 0x000fe200078ec0ff */
[----:B--2---:R-:W-:Y:S02]  /*24240*/  IMAD R0, R4, R20, R19 ;  /* 0x0000001404007224 */ /* 0x004fe400078e0213 */
[----:B---3--:R-:W-:Y:S02]  /*24250*/  IMAD R5, R2, R25, R11 ;  /* 0x0000001902057224 */ /* 0x008fe400078e020b */
[----:B------:R-:W-:Y:S02]  /*24260*/  IMAD.MOV.U32 R4, RZ, RZ, 0x1 ;  /* 0x00000001ff047424 */ /* 0x000fe400078e00ff */
[----:B------:R-:W-:Y:S02]  /*24270*/  IMAD R2, R0, R16, R3 ;  /* 0x0000001000027224 */ /* 0x000fe400078e0203 */
[----:B------:R-:W-:Y:S01]  /*24280*/  IMAD.MOV.U32 R10, RZ, RZ, R14 ;  /* 0x000000ffff0a7224 */ /* 0x000fe200078e000e */
[----:B------:R-:W-:-:S02]  /*24290*/  PRMT R0, R4, 0x7610, R0 ;  /* 0x0000761004007816 */ /* 0x000fc40000000000 */
[----:B------:R-:W-:Y:S02]  /*242a0*/  SEL R4, R2, R5, !P4 ;  /* 0x0000000502047207 */ /* 0x000fe40006000000 */
[----:B------:R-:W-:-:S07]  /*242b0*/  SEL R5, R5, R2, !P4 ;  /* 0x0000000205057207 */ /* 0x000fce0006000000 */
.L_x_556:
[----:B------:R-:W-:-:S08]  /*242c0*/  NOP ;  /* 0x0000000000007918 */ /* 0x000fd00000000000 */
[----:B------:R-:W0:-:S00]  /*242d0*/  USETMAXREG.DEALLOC.CTAPOOL 0x18 ;  /* 0x00000018000079c8 */ /* 0x000e0000080e0500 */
[----:B------:R-:W-:-:S13]  /*242e0*/  ISETP.NE.AND P0, PT, RZ, UR8, PT ;  /* 0x00000008ff007c0c */ /* 0x000fda000bf05270 */
[----:B------:R-:W-:Y:S05]  /*242f0*/  @P0 EXIT ;  /* 0x000000000000094d */ /* 0x000fea0003800000 */
[----:B0-----:R-:W-:Y:S01]  /*24300*/  LOP3.LUT P0, RZ, R0, 0xff, RZ, 0xc0, !PT ;  /* 0x000000ff00ff7812 */ /* 0x001fe2000780c0ff */
[----:B------:R-:W-:Y:S02]  /*24310*/  IMAD.MOV.U32 R6, RZ, RZ, 0x1 ;  /* 0x00000001ff067424 */ /* 0x000fe400078e00ff */
[----:B------:R-:W-:-:S10]  /*24320*/  IMAD.MOV.U32 R7, RZ, RZ, RZ ;  /* 0x000000ffff077224 */ /* 0x000fd400078e00ff */
[----:B------:R-:W-:Y:S05]  /*24330*/  @!P0 BRA `(.L_x_559) ;  /* 0x0000000c00508947 */ /* 0x000fea0003800000 */
[----:B------:R-:W0:Y:S01]  /*24340*/  LDC R0, c[0x0][0x28c] ;  /* 0x0000a300ff007b82 */ /* 0x000e220000000800 */
[----:B------:R-:W-:Y:S01]  /*24350*/  ULDC UR6, c[0x0][0x658] ;  /* 0x0001960000067ab9 */ /* 0x000fe20000000800 */
[----:B------:R-:W-:Y:S01]  /*24360*/  UMOV UR9, 0xffffffff ;  /* 0xffffffff00097882 */ /* 0x000fe20000000000 */
[----:B------:R-:W-:Y:S01]  /*24370*/  ULDC UR8, c[0x0][0xc] ;  /* 0x0000030000087ab9 */ /* 0x000fe20000000800 */
[----:B------:R-:W-:Y:S01]  /*24380*/  USHF.L.U32 UR11, UR9, UR6, URZ ;  /* 0x00000006090b7299 */ /* 0x000fe2000800063f */
[----:B------:R-:W-:Y:S01]  /*24390*/  BSSY B0, `(.L_x_559) ;  /* 0x00000ce000007945 */ /* 0x000fe20003800000 */
[----:B------:R-:W-:Y:S01]  /*243a0*/  UMOV UR10, 0x1 ;  /* 0x00000001000a7882 */ /* 0x000fe20000000000 */
[----:B------:R-:W-:Y:S01]  /*243b0*/  ULDC UR9, c[0x0][0x10] ;  /* 0x0000040000097ab9 */ /* 0x000fe20000000800 */
[----:B------:R-:W1:Y:S01]  /*243c0*/  S2UR UR4, SR_CgaCtaId ;  /* 0x00000000000479c3 */ /* 0x000e620000008800 */
[----:B------:R-:W-:Y:S01]  /*243d0*/  UIMAD.WIDE.U32 UR8, UR8, UR9, URZ ;  /* 0x00000009080872a5 */ /* 0x000fe2000f8e003f */
[----:B------:R-:W-:Y:S01]  /*243e0*/  IMAD.MOV.U32 R9, RZ, RZ, 0x1 ;  /* 0x00000001ff097424 */ /* 0x000fe200078e00ff */
[----:B------:R-:W-:Y:S01]  /*243f0*/  USHF.L.U32 UR6, UR10, UR6, URZ ;  /* 0x000000060a067299 */ /* 0x000fe2000800063f */
[----:B------:R-:W-:Y:S01]  /*24400*/  IMAD.MOV.U32 R6, RZ, RZ, 0x1 ;  /* 0x00000001ff067424 */ /* 0x000fe200078e00ff */
[----:B------:R-:W-:Y:S01]  /*24410*/  ULDC UR5, c[0x0][0x600] ;  /* 0x0001800000057ab9 */ /* 0x000fe20000000800 */
[----:B------:R-:W-:Y:S01]  /*24420*/  ULDC UR10, c[0x0][0x14] ;  /* 0x00000500000a7ab9 */ /* 0x000fe20000000800 */
[----:B------:R-:W-:Y:S01]  /*24430*/  IMAD.MOV.U32 R7, RZ, RZ, RZ ;  /* 0x000000ffff077224 */ /* 0x000fe200078e00ff */
[----:B------:R-:W-:-:S02]  /*24440*/  UIMAD.WIDE.U32 UR24, UR8, UR10, URZ ;  /* 0x0000000a081872a5 */ /* 0x000fc4000f8e003f */
[----:B------:R-:W-:Y:S02]  /*24450*/  UIMAD UR18, UR9, UR10, URZ ;  /* 0x0000000a091272a4 */ /* 0x000fe4000f8e023f */
[----:B------:R-:W-:Y:S02]  /*24460*/  ULOP3.LUT UR23, UR13, 0x2, URZ, 0xfc, !UPT ;  /* 0x000000020d177892 */ /* 0x000fe4000f8efc3f */
[----:B------:R-:W-:Y:S01]  /*24470*/  UIADD3 UR5, UR5, -0x1, URZ ;  /* 0xffffffff05057890 */ /* 0x000fe2000fffe03f */
[----:B0-----:R-:W-:Y:S01]  /*24480*/  VIADD R0, R0, 0x3f ;  /* 0x0000003f00007836 */ /* 0x001fe20000000000 */
[----:B------:R-:W-:Y:S02]  /*24490*/  ULOP3.LUT UR20, URZ, UR11, URZ, 0x33, !UPT ;  /* 0x0000000b3f147292 */ /* 0x000fe4000f8e333f */
[----:B------:R-:W-:Y:S02]  /*244a0*/  UIADD3 UR18, UR25, UR18, URZ ;  /* 0x0000001219127290 */ /* 0x000fe4000fffe03f */
[----:B------:R-:W-:Y:S01]  /*244b0*/  SHF.R.S32.HI R3, RZ, 0x1f, R0 ;  /* 0x0000001fff037819 */ /* 0x000fe20000011400 */
[----:B------:R-:W-:Y:S01]  /*244c0*/  ULDC.64 UR26, c[0x0][0x198] ;  /* 0x00006600001a7ab9 */ /* 0x000fe20000000a00 */
[----:B-1----:R-:W-:-:S02]  /*244d0*/  USHF.L.U32 UR7, UR4, 0x7, URZ ;  /* 0x0000000704077899 */ /* 0x002fc4000800063f */
[----:B------:R-:W-:Y:S01]  /*244e0*/  LEA.HI R0, R3, R0, RZ, 0x6 ;  /* 0x0000000003007211 */ /* 0x000fe200078f30ff */
[----:B------:R-:W-:Y:S02]  /*244f0*/  USHF.L.U32 UR4, UR4, 0xd, URZ ;  /* 0x0000000d04047899 */ /* 0x000fe4000800063f */
[----:B------:R-:W-:Y:S01]  /*24500*/  ULOP3.LUT UR7, UR7, 0x80, URZ, 0xc0, !UPT ;  /* 0x0000008007077892 */ /* 0x000fe2000f8ec03f */
[----:B------:R-:W-:-:S05]  /*24510*/  SHF.R.S32.HI R0, RZ, 0x6, R0 ;  /* 0x00000006ff007819 */ /* 0x000fca0000011400 */
[----:B------:R-:W-:-:S07]  /*24520*/  VIADD R15, R0, 0x1 ;  /* 0x00000001000f7836 */ /* 0x000fce0000000000 */
.L_x_570:
[----:B------:R-:W-:-:S03]  /*24530*/  UMOV UR8, 0xffffffff ;  /* 0xffffffff00087882 */ /* 0x000fc60000000000 */
[----:B------:R-:W-:Y:S05]  /*24540*/  BRA.DIV UR8, `(.L_x_560) ;  /* 0x0000000e08a47947 */ /* 0x000fea000b800000 */
[----:B------:R-:W-:-:S13]  /*24550*/  ELECT P0, URZ, PT ;  /* 0x00000000003f782f */ /* 0x000fda0003800000 */
.L_x_580:
[----:B------:R-:W0:Y:S01]  /*24560*/  LDC R2, c[0x0][0x28c] ;  /* 0x0000a300ff027b82 */ /* 0x000e220000000800 */
[----:B------:R-:W-:Y:S01]  /*24570*/  BSSY B1, `(.L_x_561) ;  /* 0x0000039000017945 */ /* 0x000fe20003800000 */
[----:B0-----:R-:W-:-:S13]  /*24580*/  ISETP.LT.OR P0, PT, R2, 0x1, !P0 ;  /* 0x000000010200780c */ /* 0x001fda0004701670 */
[----:B------:R-:W-:Y:S05]  /*24590*/  @P0 BRA `(.L_x_562) ;  /* 0x0000000000d80947 */ /* 0x000fea0003800000 */
[----:B------:R-:W-:Y:S01]  /*245a0*/  LEA R4, R4, UR7, 0x8 ;  /* 0x0000000704047c11 */ /* 0x000fe2000f8e40ff */
[----:B------:R-:W-:Y:S02]  /*245b0*/  IMAD.SHL.U32 R5, R5, 0x100, RZ ;  /* 0x0000010005057824 */ /* 0x000fe400078e00ff */
[----:B------:R-:W-:Y:S02]  /*245c0*/  IMAD.MOV.U32 R13, RZ, RZ, RZ ;  /* 0x000000ffff0d7224 */ /* 0x000fe400078e00ff */
[----:B------:R-:W-:Y:S02]  /*245d0*/  IMAD.MOV.U32 R2, RZ, RZ, R15 ;  /* 0x000000ffff027224 */ /* 0x000fe400078e000f */
[----:B------:R-:W-:Y:S02]  /*245e0*/  IMAD.MOV.U32 R3, RZ, RZ, R6 ;  /* 0x000000ffff037224 */ /* 0x000fe400078e0006 */
[----:B------:R-:W-:-:S07]  /*245f0*/  IMAD.MOV.U32 R8, RZ, RZ, R7 ;  /* 0x000000ffff087224 */ /* 0x000fce00078e0007 */
.L_x_565:
[----:B------:R-:W0:Y:S01]  /*24600*/  S2R R12, SR_CgaCtaId ;  /* 0x00000000000c7919 */ /* 0x000e220000008800 */
[----:B------:R-:W-:Y:S01]  /*24610*/  MOV R11, 0x400 ;  /* 0x00000400000b7802 */ /* 0x000fe20000000f00 */
[----:B------:R-:W1:Y:S03]  /*24620*/  S2R R14, SR_TID.X ;  /* 0x00000000000e7919 */ /* 0x000e660000002100 */
[----:B0-----:R-:W-:Y:S02]  /*24630*/  LEA R17, R12, R11, 0x18 ;  /* 0x0000000b0c117211 */ /* 0x001fe400078ec0ff */
[----:B------:R-:W-:Y:S02]  /*24640*/  SHF.L.U32 R11, R3, 0x1f, RZ ;  /* 0x0000001f030b7819 */ /* 0x000fe400000006ff */
[----:B-1----:R-:W-:Y:S01]  /*24650*/  LOP3.LUT P1, RZ, R14, 0x7f, RZ, 0xc0, !PT ;  /* 0x0000007f0eff7812 */ /* 0x002fe2000782c0ff */
[----:B------:R-:W-:-:S04]  /*24660*/  IMAD R12, R8, 0x8, R17 ;  /* 0x00000008080c7824 */ /* 0x000fc800078e0211 */
[----:B------:R-:W0:Y:S02]  /*24670*/  SYNCS.PHASECHK.TRANS64.TRYWAIT P0, [R12+URZ+0x18], R11 ;  /* 0x0000180b0c0075a7 */ /* 0x000e24000800017f */
[----:B0-----:R-:W-:Y:S06]  /*24680*/  @!P0 BRA `(.L_x_563) ;  /* 0x0000000c00748947 */ /* 0x001fec0003800000 */
.L_x_581:
[----:B0-----:R-:W0:Y:S01]  /*24690*/  @!P1 LDC R11, c[0x0][0x500] ;  /* 0x00014000ff0b9b82 */ /* 0x001e220000000800 */
[----:B------:R-:W-:-:S04]  /*246a0*/  UPRMT UR8, UR23, 0x9910, URZ ;  /* 0x0000991017087896 */ /* 0x000fc8000800003f */
[----:B------:R-:W-:-:S06]  /*246b0*/  UISETP.NE.AND UP0, UPT, UR8, 0x2, UPT ;  /* 0x000000020800788c */ /* 0x000fcc000bf05270 */
[----:B------:R-:W-:Y:S01]  /*246c0*/  PLOP3.LUT P0, PT, PT, PT, UP0, 0x80, 0x0 ;  /* 0x000000000000781c */ /* 0x000fe20003f0f008 */
[----:B0-----:R0:W-:-:S12]  /*246d0*/  @!P1 SYNCS.ARRIVE.TRANS64 RZ, [R12+URZ], R11 ;  /* 0x0000000b0cff99a7 */ /* 0x0011d8000800003f */
[----:B------:R-:W-:Y:S05]  /*246e0*/  @P0 BRA `(.L_x_564) ;  /* 0x0000000000040947 */ /* 0x000fea0003800000 */
[----:B------:R-:W-:Y:S01]  /*246f0*/  BPT.TRAP 0x1 ;  /* 0x000000040000795c */ /* 0x000fe20000300000 */
.L_x_564:
[----:B------:R-:W-:Y:S01]  /*24700*/  R2UR UR8, R8 ;  /* 0x00000000080872ca */ /* 0x000fe200000e0000 */
[----:B------:R-:W-:Y:S01]  /*24710*/  VIADD R2, R2, 0xffffffff ;  /* 0xffffffff02027836 */ /* 0x000fe20000000000 */
[----:B------:R-:W-:Y:S01]  /*24720*/  R2UR UR19, R17 ;  /* 0x00000000111372ca */ /* 0x000fe200000e0000 */
[----:B------:R-:W-:Y:S01]  /*24730*/  UIADD3 UR14, UP0, UR26, 0xf0, URZ ;  /* 0x000000f01a0e7890 */ /* 0x000fe2000ff1e03f */
[----:B------:R-:W-:Y:S01]  /*24740*/  R2UR UR21, R5 ;  /* 0x00000000051572ca */ /* 0x000fe200000e0000 */
[----:B------:R-:W-:Y:S01]  /*24750*/  UIADD3 UR28, UP1, UR26, 0x1f0, URZ ;  /* 0x000001f01a1c7890 */ /* 0x000fe2000ff3e03f */
[----:B------:R-:W-:Y:S01]  /*24760*/  R2UR UR9, R12 ;  /* 0x000000000c0972ca */ /* 0x000fe200000e0000 */
[----:B------:R-:W-:Y:S01]  /*24770*/  UIADD3.X UR15, URZ, UR27, URZ, UP0, !UPT ;  /* 0x0000001b3f0f7290 */ /* 0x000fe200087fe43f */
[C---:B------:R-:W-:Y:S01]  /*24780*/  R2UR UR10, R13.reuse ;  /* 0x000000000d0a72ca */ /* 0x040fe200000e0000 */
[----:B------:R-:W-:Y:S01]  /*24790*/  VIADD R8, R8, 0x1 ;  /* 0x0000000108087836 */ /* 0x000fe20000000000 */
[----:B------:R-:W-:Y:S01]  /*247a0*/  R2UR UR12, R10 ;  /* 0x000000000a0c72ca */ /* 0x000fe200000e0000 */
[----:B------:R-:W-:Y:S01]  /*247b0*/  UIADD3.X UR29, URZ, UR27, URZ, UP1, !UPT ;  /* 0x0000001b3f1d7290 */ /* 0x000fe20008ffe43f */
[----:B------:R-:W-:Y:S01]  /*247c0*/  R2UR UR22, R4 ;  /* 0x00000000041672ca */ /* 0x000fe200000e0000 */
[----:B------:R-:W-:Y:S01]  /*247d0*/  USHF.L.U32 UR8, UR8, 0xe, URZ ;  /* 0x0000000e08087899 */ /* 0x000fe2000800063f */
[----:B------:R-:W-:Y:S01]  /*247e0*/  ISETP.GT.AND P1, PT, R2, 0x1, PT ;  /* 0x000000010200780c */ /* 0x000fe20003f24270 */
[----:B------:R-:W-:Y:S01]  /*247f0*/  UMOV UR16, 0x0 ;  /* 0x0000000000107882 */ /* 0x000fe20000000000 */
[----:B------:R-:W-:Y:S01]  /*24800*/  UMOV UR17, 0x10000000 ;  /* 0x1000000000117882 */ /* 0x000fe20000000000 */
[----:B------:R-:W-:Y:S01]  /*24810*/  ULOP3.LUT UR11, UR8, 0x2000, UR4, 0xf8, !UPT ;  /* 0x00002000080b7892 */ /* 0x000fe2000f8ef804 */
[C---:B------:R-:W-:Y:S01]  /*24820*/  ISETP.NE.AND P0, PT, R8.reuse, 0x3, PT ;  /* 0x000000030800780c */ /* 0x040fe20003f05270 */
[----:B------:R-:W-:Y:S01]  /*24830*/  UIADD3 UR8, UR19, 0x100, UR8 ;  /* 0x0000010013087890 */ /* 0x000fe2000fffe008 */
[----:B------:R-:W-:Y:S01]  /*24840*/  VIADD R13, R13, 0x40 ;  /* 0x000000400d0d7836 */ /* 0x000fe20000000000 */
[----:B------:R-:W-:Y:S01]  /*24850*/  UIADD3 UR19, UR19, 0xc100, UR11 ;  /* 0x0000c10013137890 */ /* 0x000fe2000fffe00b */
[----:B0-----:R-:W-:Y:S01]  /*24860*/  SEL R12, RZ, 0x1, P0 ;  /* 0x00000001ff0c7807 */ /* 0x001fe20000000000 */
[----:B------:R-:W-:Y:S01]  /*24870*/  UMOV UR30, 0x30000 ;  /* 0x00030000001e7882 */ /* 0x000fe20000000000 */
[----:B------:R-:W-:Y:S01]  /*24880*/  UMOV UR11, UR21 ;  /* 0x00000015000b7c82 */ /* 0x000fe20008000000 */
[----:B------:R-:W-:-:S02]  /*24890*/  SEL R8, R8, RZ, P0 ;  /* 0x000000ff08087207 */ /* 0x000fc40000000000 */
[----:B------:R-:W-:Y:S01]  /*248a0*/  LOP3.LUT R3, R3, R12, RZ, 0x3c, !PT ;  /* 0x0000000c03037212 */ /* 0x000fe200078e3cff */
[----:B------:R0:W-:Y:S02]  /*248b0*/  UTMALDG.3D [UR8], [UR14], desc[UR16] ;  /* 0x000010080e0075b4 */ /* 0x0001e40008011000 */
[----:B0-----:R-:W-:Y:S01]  /*248c0*/  UMOV UR8, UR19 ;  /* 0x0000001300087c82 */ /* 0x001fe20008000000 */
[----:B------:R-:W-:Y:S02]  /*248d0*/  UMOV UR11, UR22 ;  /* 0x00000016000b7c82 */ /* 0x000fe40008000000 */
[----:B------:R0:W-:Y:S02]  /*248e0*/  UTMALDG.3D.MULTICAST [UR8], [UR28], UR30, desc[UR16] ;  /* 0x000010081c0073b4 */ /* 0x0001e4000801181e */
[----:B0-----:R-:W-:Y:S05]  /*248f0*/  @P1 BRA `(.L_x_565) ;  /* 0xfffffffc00401947 */ /* 0x001fea000383ffff */
.L_x_562:
[----:B------:R-:W-:Y:S05]  /*24900*/  BSYNC B1 ;  /* 0x0000000000017941 */ /* 0x000fea0003800000 */
.L_x_561:
[----:B------:R-:W2:Y:S01]  /*24910*/  LDL.LU R16, [R1+0x45c] ;  /* 0x00045c0001107983 */ /* 0x000ea20000300800 */
[----:B------:R-:W-:Y:S01]  /*24920*/  LOP3.LUT P0, RZ, R9, 0xff, RZ, 0xc0, !PT ;  /* 0x000000ff09ff7812 */ /* 0x000fe2000780c0ff */
[C---:B------:R-:W-:Y:S01]  /*24930*/  IMAD.IADD R4, R0.reuse, 0x1, R7 ;  /* 0x0000000100047824 */ /* 0x040fe200078e0207 */
[----:B------:R-:W-:Y:S01]  /*24940*/  ULDC.64 UR8, c[0x0][0x650] ;  /* 0x0001940000087ab9 */ /* 0x000fe20000000a00 */
[----:B------:R-:W3:Y:S01]  /*24950*/  LDL.LU R14, [R1+0x460] ;  /* 0x00046000010e7983 */ /* 0x000ee20000300800 */
[----:B------:R-:W-:Y:S01]  /*24960*/  ISETP.GE.U32.AND P1, PT, R0, 0x3, PT ;  /* 0x000000030000780c */ /* 0x000fe20003f26070 */
[----:B------:R-:W-:Y:S01]  /*24970*/  BSSY B1, `(.L_x_566) ;  /* 0x000006d000017945 */ /* 0x000fe20003800000 */
[----:B------:R-:W-:Y:S01]  /*24980*/  IMAD.MOV.U32 R10, RZ, RZ, -0x1 ;  /* 0xffffffffff0a7424 */ /* 0x000fe200078e00ff */
[----:B------:R-:W-:-:S06]  /*24990*/  PRMT R9, RZ, 0x7610, R9 ;  /* 0x00007610ff097816 */ /* 0x000fcc0000000009 */
[----:B------:R-:W0:Y:S01]  /*249a0*/  @P0 S2R R3, SR_CgaCtaId ;  /* 0x0000000000030919 */ /* 0x000e220000008800 */
[----:B------:R-:W-:-:S04]  /*249b0*/  @P0 MOV R2, 0x400 ;  /* 0x0000040000020802 */ /* 0x000fc80000000f00 */
[----:B0-----:R-:W-:-:S04]  /*249c0*/  @P0 LEA R2, R3, R2, 0x18 ;  /* 0x0000000203020211 */ /* 0x001fc800078ec0ff */
[----:B------:R0:W-:Y:S01]  /*249d0*/  @P0 SYNCS.ARRIVE.TRANS64.A1T0 RZ, [R2+URZ+0x48], RZ ;  /* 0x000048ff02ff09a7 */ /* 0x0001e2000810003f */
[----:B------:R-:W-:-:S04]  /*249e0*/  ISETP.GT.U32.AND P0, PT, R4, 0x2, PT ;  /* 0x000000020400780c */ /* 0x000fc80003f04070 */
[----:B------:R-:W-:Y:S01]  /*249f0*/  ISETP.LT.U32.AND P0, PT, R0, 0x3, P0 ;  /* 0x000000030000780c */ /* 0x000fe20000701070 */
[----:B0-----:R-:W-:-:S05]  /*24a00*/  IMAD.WIDE.U32 R2, R4, -0x55555555, RZ ;  /* 0xaaaaaaab04027825 */ /* 0x001fca00078e00ff */
[----:B------:R-:W-:Y:S02]  /*24a10*/  SHF.R.U32.HI R5, RZ, 0x1, R3 ;  /* 0x00000001ff057819 */ /* 0x000fe40000011603 */
[----:B------:R-:W-:Y:S02]  /*24a20*/  SEL R3, RZ, 0x1, !P0 ;  /* 0x00000001ff037807 */ /* 0x000fe40004000000 */
[----:B------:R-:W-:Y:S01]  /*24a30*/  PRMT R2, RZ, 0x7610, R2 ;  /* 0x00007610ff027816 */ /* 0x000fe20000000002 */
[----:B------:R-:W-:Y:S01]  /*24a40*/  IMAD R7, R5, -0x3, R4 ;  /* 0xfffffffd05077824 */ /* 0x000fe200078e0204 */
[----:B------:R-:W-:Y:S01]  /*24a50*/  LOP3.LUT R6, R6, R3, RZ, 0x3c, !PT ;  /* 0x0000000306067212 */ /* 0x000fe200078e3cff */
[----:B------:R-:W-:-:S03]  /*24a60*/  IMAD.MOV.U32 R4, RZ, RZ, -0x1 ;  /* 0xffffffffff047424 */ /* 0x000fc600078e00ff */
[----:B------:R-:W-:Y:S01]  /*24a70*/  @P1 LOP3.LUT R6, R6, 0x1, R5, 0x78, !PT ;  /* 0x0000000106061812 */ /* 0x000fe200078e7805 */
[----:B------:R-:W-:Y:S01]  /*24a80*/  IMAD.MOV.U32 R5, RZ, RZ, -0x1 ;  /* 0xffffffffff057424 */ /* 0x000fe200078e00ff */
[----:B---3--:R-:W-:-:S04]  /*24a90*/  IADD3 R14, P0, R14, UR24, RZ ;  /* 0x000000180e0e7c10 */ /* 0x008fc8000ff1e0ff */
[----:B--2---:R-:W-:Y:S01]  /*24aa0*/  IADD3.X R16, R16, UR18, RZ, P0, !PT ;  /* 0x0000001210107c10 */ /* 0x004fe200087fe4ff */
[----:B------:R0:W-:Y:S01]  /*24ab0*/  STL [R1+0x460], R14 ;  /* 0x0004600e01007387 */ /* 0x0001e20000100800 */
[----:B------:R-:W-:-:S03]  /*24ac0*/  ISETP.GE.U32.AND P0, PT, R14, UR8, PT ;  /* 0x000000080e007c0c */ /* 0x000fc6000bf06070 */
[----:B------:R0:W-:Y:S01]  /*24ad0*/  STL [R1+0x45c], R16 ;  /* 0x00045c1001007387 */ /* 0x0001e20000100800 */
[----:B------:R-:W-:-:S13]  /*24ae0*/  ISETP.GE.U32.AND.EX P0, PT, R16, UR9, PT, P0 ;  /* 0x0000000910007c0c */ /* 0x000fda000bf06100 */
[----:B0-----:R-:W-:Y:S05]  /*24af0*/  @P0 BRA `(.L_x_567) ;  /* 0x0000000400500947 */ /* 0x001fea0003800000 */
[----:B------:R-:W0:Y:S01]  /*24b00*/  S2R R8, SR_CTAID.X ;  /* 0x0000000000087919 */ /* 0x000e220000002500 */
[----:B------:R-:W-:Y:S01]  /*24b10*/  ULDC UR8, c[0x0][0x150] ;  /* 0x0000540000087ab9 */ /* 0x000fe20000000800 */
[----:B------:R-:W1:Y:S01]  /*24b20*/  LDC R3, c[0x0][0x144] ;  /* 0x00005100ff037b82 */ /* 0x000e620000000800 */
[----:B------:R-:W-:Y:S01]  /*24b30*/  ULDC UR11, c[0x0][0x630] ;  /* 0x00018c00000b7ab9 */ /* 0x000fe20000000800 */
[----:B------:R-:W2:Y:S06]  /*24b40*/  S2R R5, SR_CTAID.Y ;  /* 0x0000000000057919 */ /* 0x000eac0000002600 */
[----:B------:R-:W3:Y:S01]  /*24b50*/  LDC R12, c[0x0][0x148] ;  /* 0x00005200ff0c7b82 */ /* 0x000ee20000000800 */
[----:B0-----:R-:W-:-:S02]  /*24b60*/  I2FP.F32.U32 R2, R8 ;  /* 0x0000000800027245 */ /* 0x001fc40000201000 */
[----:B--2---:R-:W-:-:S03]  /*24b70*/  I2FP.F32.U32 R4, R5 ;  /* 0x0000000500047245 */ /* 0x004fc60000201000 */
[----:B------:R-:W-:Y:S01]  /*24b80*/  FMUL R2, R2, UR8 ;  /* 0x0000000802027c20 */ /* 0x000fe20008400000 */
[----:B------:R-:W-:Y:S02]  /*24b90*/  ULDC UR8, c[0x0][0x154] ;  /* 0x0000550000087ab9 */ /* 0x000fe40000000800 */
[----:B------:R-:W-:Y:S01]  /*24ba0*/  FMUL R10, R4, UR8 ;  /* 0x00000008040a7c20 */ /* 0x000fe20008400000 */
[----:B------:R-:W-:Y:S02]  /*24bb0*/  ULDC.64 UR8, c[0x0][0x628] ;  /* 0x00018a0000087ab9 */ /* 0x000fe40000000a00 */
[----:B------:R-:W0:Y:S01]  /*24bc0*/  F2I.U32.TRUNC.NTZ R2, R2 ;  /* 0x0000000200027305 */ /* 0x000e22000020f000 */
[----:B------:R-:W-:-:S04]  /*24bd0*/  ISETP.NE.U32.AND P0, PT, RZ, UR8, PT ;  /* 0x00000008ff007c0c */ /* 0x000fc8000bf05070 */
[----:B------:R-:W-:-:S03]  /*24be0*/  ISETP.NE.AND.EX P0, PT, RZ, UR9, PT, P0 ;  /* 0x00000009ff007c0c */ /* 0x000fc6000bf05300 */
[----:B------:R-:W2:Y:S01]  /*24bf0*/  F2I.U32.TRUNC.NTZ R10, R10 ;  /* 0x0000000a000a7305 */ /* 0x000ea2000020f000 */
[----:B0-----:R-:W-:Y:S02]  /*24c00*/  IMAD.MOV R4, RZ, RZ, -R2 ;  /* 0x000000ffff047224 */ /* 0x001fe400078e0a02 */
[----:B------:R-:W-:Y:S02]  /*24c10*/  IMAD.MOV.U32 R2, RZ, RZ, R14 ;  /* 0x000000ffff027224 */ /* 0x000fe400078e000e */
[----:B-1----:R-:W-:Y:S02]  /*24c20*/  IMAD R8, R3, R4, R8 ;  /* 0x0000000403087224 */ /* 0x002fe400078e0208 */
[----:B--2---:R-:W-:-:S04]  /*24c30*/  IMAD.MOV R3, RZ, RZ, -R10 ;  /* 0x000000ffff037224 */ /* 0x004fc800078e0a0a */
[----:B---3--:R-:W-:Y:S02]  /*24c40*/  @P4 IMAD R8, R12, R3, R5 ;  /* 0x000000030c084224 */ /* 0x008fe400078e0205 */
[----:B------:R-:W-:Y:S01]  /*24c50*/  IMAD.MOV.U32 R3, RZ, RZ, R16 ;  /* 0x000000ffff037224 */ /* 0x000fe200078e0010 */
[----:B------:R-:W-:Y:S06]  /*24c60*/  @!P0 BRA `(.L_x_568) ;  /* 0x0000000000288947 */ /* 0x000fec0003800000 */
[----:B------:R-:W-:Y:S02]  /*24c70*/  ULDC UR10, c[0x0][0x634] ;  /* 0x00018d00000a7ab9 */ /* 0x000fe40000000800 */
[----:B------:R-:W-:-:S05]  /*24c80*/  IADD3 R3, P0, R14, UR10, RZ ;  /* 0x0000000a0e037c10 */ /* 0x000fca000ff1e0ff */
[----:B------:R-:W-:-:S04]  /*24c90*/  IMAD.X R11, RZ, RZ, R16, P0 ;  /* 0x000000ffff0b7224 */ /* 0x000fc800000e0610 */
[----:B------:R-:W-:-:S04]  /*24ca0*/  IMAD.WIDE.U32 R4, R11, UR8, RZ ;  /* 0x000000080b047c25 */ /* 0x000fc8000f8e00ff */
[----:B------:R-:W-:-:S04]  /*24cb0*/  IMAD.WIDE.U32 R4, P0, R3, UR9, R4 ;  /* 0x0000000903047c25 */ /* 0x000fc8000f800004 */
[----:B------:R-:W-:-:S04]  /*24cc0*/  IMAD.WIDE.U32 R2, R3, UR8, RZ ;  /* 0x0000000803027c25 */ /* 0x000fc8000f8e00ff */
[----:B------:R-:W-:Y:S01]  /*24cd0*/  IMAD.MOV.U32 R2, RZ, RZ, R5 ;  /* 0x000000ffff027224 */ /* 0x000fe200078e0005 */
[----:B------:R-:W-:Y:S01]  /*24ce0*/  IADD3 RZ, P1, R3, R4, RZ ;  /* 0x0000000403ff7210 */ /* 0x000fe20007f3e0ff */
[----:B------:R-:W-:-:S04]  /*24cf0*/  IMAD.X R3, RZ, RZ, RZ, P0 ;  /* 0x000000ffff037224 */ /* 0x000fc800000e06ff */
[----:B------:R-:W-:-:S08]  /*24d00*/  IMAD.WIDE.U32.X R2, R11, UR9, R2, P1 ;  /* 0x000000090b027c25 */ /* 0x000fd000088e0402 */
.L_x_568:
[--C-:B------:R-:W-:Y:S01]  /*24d10*/  SHF.R.U64 R10, R2, UR11, R3.reuse ;  /* 0x0000000b020a7c19 */ /* 0x100fe20008001203 */
[----:B------:R-:W-:Y:S01]  /*24d20*/  ULDC.64 UR8, c[0x0][0x620] ;  /* 0x0001880000087ab9 */ /* 0x000fe20000000a00 */
[----:B------:R-:W-:Y:S01]  /*24d30*/  SHF.R.U32.HI R2, RZ, UR11, R3 ;  /* 0x0000000bff027c19 */ /* 0x000fe20008011603 */
[----:B------:R-:W-:Y:S01]  /*24d40*/  IMAD.MOV.U32 R3, RZ, RZ, R16 ;  /* 0x000000ffff037224 */ /* 0x000fe200078e0010 */
[----:B------:R-:W-:Y:S01]  /*24d50*/  IADD3 R11, P0, RZ, -R10, RZ ;  /* 0x8000000aff0b7210 */ /* 0x000fe20007f1e0ff */
[----:B------:R-:W-:-:S04]  /*24d60*/  ULDC.64 UR10, c[0x0][0x640] ;  /* 0x00019000000a7ab9 */ /* 0x000fc80000000a00 */
[----:B------:R-:W-:Y:S01]  /*24d70*/  IMAD.X R2, RZ, RZ, ~R2, P0 ;  /* 0x000000ffff027224 */ /* 0x000fe200000e0e02 */
[----:B------:R-:W-:-:S03]  /*24d80*/  ISETP.NE.U32.AND P0, PT, RZ, UR10, PT ;  /* 0x0000000aff007c0c */ /* 0x000fc6000bf05070 */
[----:B------:R-:W-:Y:S01]  /*24d90*/  IMAD R2, R2, UR8, RZ ;  /* 0x0000000802027c24 */ /* 0x000fe2000f8e02ff */
[----:B------:R-:W-:-:S03]  /*24da0*/  ISETP.NE.AND.EX P0, PT, RZ, UR11, PT, P0 ;  /* 0x0000000bff007c0c */ /* 0x000fc6000bf05300 */
[----:B------:R-:W-:Y:S02]  /*24db0*/  IMAD R5, R11, UR9, R2 ;  /* 0x000000090b057c24 */ /* 0x000fe4000f8e0202 */
[----:B------:R-:W-:-:S04]  /*24dc0*/  IMAD.MOV.U32 R2, RZ, RZ, R14 ;  /* 0x000000ffff027224 */ /* 0x000fc800078e000e */
[----:B------:R-:W-:Y:S01]  /*24dd0*/  IMAD.WIDE.U32 R2, R11, UR8, R2 ;  /* 0x000000080b027c25 */ /* 0x000fe2000f8e0002 */
[----:B------:R-:W-:-:S03]  /*24de0*/  ULDC UR8, c[0x0][0x618] ;  /* 0x0001860000087ab9 */ /* 0x000fc60000000800 */
[----:B------:R-:W-:-:S05]  /*24df0*/  IMAD.IADD R3, R3, 0x1, R5 ;  /* 0x0000000103037824 */ /* 0x000fca00078e0205 */
[--C-:B------:R-:W-:Y:S02]  /*24e00*/  SHF.R.U64 R11, R2, UR8, R3.reuse ;  /* 0x00000008020b7c19 */ /* 0x100fe40008001203 */
[----:B------:R-:W-:Y:S01]  /*24e10*/  SHF.R.U32.HI R2, RZ, UR8, R3 ;  /* 0x00000008ff027c19 */ /* 0x000fe20008011603 */
[----:B------:R-:W-:-:S03]  /*24e20*/  ULDC UR8, c[0x0][0x608] ;  /* 0x0001820000087ab9 */ /* 0x000fc60000000800 */
[--C-:B------:R-:W-:Y:S02]  /*24e30*/  SHF.R.U64 R12, R11, UR8, R2.reuse ;  /* 0x000000080b0c7c19 */ /* 0x100fe40008001202 */
[----:B------:R-:W-:Y:S01]  /*24e40*/  SHF.R.U32.HI R3, RZ, UR8, R2 ;  /* 0x00000008ff037c19 */ /* 0x000fe20008011602 */
[----:B------:R-:W-:-:S03]  /*24e50*/  ULDC UR8, c[0x0][0x658] ;  /* 0x0001960000087ab9 */ /* 0x000fc60000000800 */
[--C-:B------:R-:W-:Y:S02]  /*24e60*/  SHF.R.U64 R13, R12, UR8, R3.reuse ;  /* 0x000000080c0d7c19 */ /* 0x100fe40008001203 */
[----:B------:R-:W-:-:S03]  /*24e70*/  SHF.R.U32.HI R14, RZ, UR8, R3 ;  /* 0x00000008ff0e7c19 */ /* 0x000fc60008011603 */
[----:B------:R-:W-:Y:S02]  /*24e80*/  IMAD.MOV.U32 R2, RZ, RZ, R13 ;  /* 0x000000ffff027224 */ /* 0x000fe400078e000d */
        /* <DEDUP_REMOVED lines=12> */
.L_x_569:
[----:B------:R-:W-:Y:S01]  /*24f50*/  ULDC UR8, c[0x0][0x648] ;  /* 0x0001920000087ab9 */ /* 0x000fe20000000800 */
[----:B------:R-:W-:Y:S02]  /*24f60*/  LOP3.LUT R12, R12, UR20, RZ, 0xc0, !PT ;  /* 0x000000140c0c7c12 */ /* 0x000fe4000f8ec0ff */
[----:B------:R-:W-:Y:S01]  /*24f70*/  SHF.R.U64 R3, R2, UR8, R3 ;  /* 0x0000000802037c19 */ /* 0x000fe20008001203 */
[----:B------:R-:W-:-:S04]  /*24f80*/  ULDC UR8, c[0x0][0x638] ;  /* 0x00018e0000087ab9 */ /* 0x000fc80000000800 */
[----:B------:R-:W-:Y:S02]  /*24f90*/  IMAD.MOV R2, RZ, RZ, -R3 ;  /* 0x000000ffff027224 */ /* 0x000fe400078e0a03 */
[----:B------:R-:W-:Y:S02]  /*24fa0*/  IMAD R5, R3, UR6, R12 ;  /* 0x0000000603057c24 */ /* 0x000fe4000f8e020c */
[----:B------:R-:W-:Y:S01]  /*24fb0*/  IMAD R13, R2, UR8, R13 ;  /* 0x00000008020d7c24 */ /* 0x000fe2000f8e020d */
[----:B------:R-:W-:Y:S01]  /*24fc0*/  ULDC UR8, c[0x0][0x610] ;  /* 0x0001840000087ab9 */ /* 0x000fe20000000800 */
[----:B------:R-:W-:Y:S01]  /*24fd0*/  LOP3.LUT R2, R11, UR5, RZ, 0xc0, !PT ;  /* 0x000000050b027c12 */ /* 0x000fe2000f8ec0ff */
[----:B------:R-:W-:Y:S01]  /*24fe0*/  IMAD R8, R5, UR8, R8 ;  /* 0x0000000805087c24 */ /* 0x000fe2000f8e0208 */
[----:B------:R-:W-:-:S03]  /*24ff0*/  ULDC UR8, c[0x0][0x600] ;  /* 0x0001800000087ab9 */ /* 0x000fc60000000800 */
[----:B------:R-:W-:Y:S02]  /*25000*/  IMAD R13, R13, UR8, R2 ;  /* 0x000000080d0d7c24 */ /* 0x000fe4000f8e0202 */
[----:B------:R-:W-:-:S03]  /*25010*/  IMAD.MOV.U32 R2, RZ, RZ, 0x1 ;  /* 0x00000001ff027424 */ /* 0x000fc600078e00ff */
[----:B------:R-:W-:Y:S02]  /*25020*/  SEL R4, R13, R8, !P4 ;  /* 0x000000080d047207 */ /* 0x000fe40006000000 */
[----:B------:R-:W-:-:S07]  /*25030*/  SEL R5, R8, R13, !P4 ;  /* 0x0000000d08057207 */ /* 0x000fce0006000000 */
.L_x_567:
[----:B------:R-:W-:Y:S05]  /*25040*/  BSYNC B1 ;  /* 0x0000000000017941 */ /* 0x000fea0003800000 */
.L_x_566:
[----:B------:R-:W-:-:S13]  /*25050*/  LOP3.LUT P0, RZ, R2, 0xff, RZ, 0xc0, !PT ;  /* 0x000000ff02ff7812 */ /* 0x000fda000780c0ff */
[----:B------:R-:W-:Y:S05]  /*25060*/  @P0 BRA `(.L_x_570) ;  /* 0xfffffff400300947 */ /* 0x000fea000383ffff */
[----:B------:R-:W-:Y:S05]  /*25070*/  BSYNC B0 ;  /* 0x0000000000007941 */ /* 0x000fea0003800000 */
.L_x_559:
[----:B------:R-:W-:-:S03]  /*25080*/  UMOV UR8, 0xffffffff ;  /* 0xffffffff00087882 */ /* 0x000fc60000000000 */
[----:B------:R-:W-:Y:S05]  /*25090*/  BRA.DIV UR8, `(.L_x_571) ;  /* 0x0000000608047947 */ /* 0x000fea000b800000 */
[----:B------:R-:W-:-:S13]  /*250a0*/  ELECT P0, URZ, PT ;  /* 0x00000000003f782f */ /* 0x000fda0003800000 */
.L_x_584:
[----:B------:R-:W-:Y:S04]  /*250b0*/  BSSY B0, `(.L_x_572) ;  /* 0x0000023000007945 */ /* 0x000fe80003800000 */
[----:B------:R-:W-:Y:S05]  /*250c0*/  @!P0 BRA `(.L_x_573) ;  /* 0x0000000000848947 */ /* 0x000fea0003800000 */
[----:B------:R-:W-:-:S04]  /*250d0*/  ULOP3.LUT UR8, UR13, 0x2, URZ, 0xfc, !UPT ;  /* 0x000000020d087892 */ /* 0x000fc8000f8efc3f */
[----:B------:R-:W-:-:S06]  /*250e0*/  UISETP.NE.AND UP0, UPT, UR8, 0x3, UPT ;  /* 0x000000030800788c */ /* 0x000fcc000bf05270 */
[----:B------:R-:W-:-:S13]  /*250f0*/  PLOP3.LUT P0, PT, PT, PT, UP0, 0x80, 0x0 ;  /* 0x000000000000781c */ /* 0x000fda0003f0f008 */
[----:B------:R-:W-:Y:S05]  /*25100*/  @!P0 BRA `(.L_x_574) ;  /* 0x0000000000048947 */ /* 0x000fea0003800000 */
[----:B------:R-:W-:Y:S01]  /*25110*/  BPT.TRAP 0x1 ;  /* 0x000000040000795c */ /* 0x000fe20000300000 */
.L_x_574:
[----:B------:R-:W0:Y:S01]  /*25120*/  S2R R3, SR_CgaCtaId ;  /* 0x0000000000037919 */ /* 0x000e220000008800 */
[----:B------:R-:W-:Y:S02]  /*25130*/  MOV R0, 0x400 ;  /* 0x0000040000007802 */ /* 0x000fe40000000f00 */
[----:B------:R-:W-:Y:S02]  /*25140*/  SHF.L.U32 R2, R6, 0x1f, RZ ;  /* 0x0000001f06027819 */ /* 0x000fe400000006ff */
[----:B0-----:R-:W-:-:S05]  /*25150*/  LEA R0, R3, R0, 0x18 ;  /* 0x0000000003007211 */ /* 0x001fca00078ec0ff */
[----:B------:R-:W-:-:S04]  /*25160*/  VIADD R0, R0, 0x18 ;  /* 0x0000001800007836 */ /* 0x000fc80000000000 */
[----:B------:R-:W-:-:S04]  /*25170*/  IMAD R3, R7, 0x8, R0 ;  /* 0x0000000807037824 */ /* 0x000fc800078e0200 */
[----:B------:R-:W0:Y:S02]  /*25180*/  SYNCS.PHASECHK.TRANS64.TRYWAIT P0, [R3+URZ], R2 ;  /* 0x00000002030075a7 */ /* 0x000e24000800017f */
[----:B0-----:R-:W-:Y:S05]  /*25190*/  @!P0 BRA `(.L_x_575) ;  /* 0x0000000000e48947 */ /* 0x001fea0003800000 */
.L_x_585:
[----:B------:R-:W-:-:S05]  /*251a0*/  VIADD R7, R7, 0x1 ;  /* 0x0000000107077836 */ /* 0x000fca0000000000 */
[----:B------:R-:W-:-:S04]  /*251b0*/  ISETP.NE.AND P0, PT, R7, 0x3, PT ;  /* 0x000000030700780c */ /* 0x000fc80003f05270 */
[----:B0-----:R-:W-:Y:S02]  /*251c0*/  SEL R3, RZ, 0x1, P0 ;  /* 0x00000001ff037807 */ /* 0x001fe40000000000 */
[----:B------:R-:W-:Y:S02]  /*251d0*/  SEL R7, R7, RZ, P0 ;  /* 0x000000ff07077207 */ /* 0x000fe40000000000 */
[----:B------:R-:W-:-:S03]  /*251e0*/  LOP3.LUT R5, R6, R3, RZ, 0x3c, !PT ;  /* 0x0000000306057212 */ /* 0x000fc600078e3cff */
[----:B------:R-:W-:Y:S01]  /*251f0*/  IMAD R3, R7, 0x8, R0 ;  /* 0x0000000807037824 */ /* 0x000fe200078e0200 */
[----:B------:R-:W-:-:S04]  /*25200*/  SHF.L.U32 R2, R5, 0x1f, RZ ;  /* 0x0000001f05027819 */ /* 0x000fc800000006ff */
[----:B------:R-:W0:Y:S02]  /*25210*/  SYNCS.PHASECHK.TRANS64.TRYWAIT P0, [R3+URZ], R2 ;  /* 0x00000002030075a7 */ /* 0x000e24000800017f */
[----:B0-----:R-:W-:Y:S05]  /*25220*/  @!P0 BRA `(.L_x_576) ;  /* 0x0000000000d48947 */ /* 0x001fea0003800000 */
.L_x_586:
[----:B0-----:R-:W-:-:S05]  /*25230*/  VIADD R2, R7, 0x1 ;  /* 0x0000000107027836 */ /* 0x001fca0000000000 */
[----:B------:R-:W-:-:S04]  /*25240*/  ISETP.NE.AND P0, PT, R2, 0x3, PT ;  /* 0x000000030200780c */ /* 0x000fc80003f05270 */
[----:B------:R-:W-:Y:S02]  /*25250*/  SEL R4, RZ, 0x1, P0 ;  /* 0x00000001ff047807 */ /* 0x000fe40000000000 */
[----:B------:R-:W-:Y:S02]  /*25260*/  SEL R3, R2, RZ, P0 ;  /* 0x000000ff02037207 */ /* 0x000fe40000000000 */
[----:B------:R-:W-:-:S03]  /*25270*/  LOP3.LUT R4, R5, R4, RZ, 0x3c, !PT ;  /* 0x0000000405047212 */ /* 0x000fc600078e3cff */
[----:B------:R-:W-:Y:S01]  /*25280*/  IMAD R3, R3, 0x8, R0 ;  /* 0x0000000803037824 */ /* 0x000fe200078e0200 */
[----:B------:R-:W-:-:S07]  /*25290*/  SHF.L.U32 R0, R4, 0x1f, RZ ;  /* 0x0000001f04007819 */ /* 0x000fce00000006ff */
.L_x_577:
[----:B0-----:R0:W1:Y:S02]  /*252a0*/  SYNCS.PHASECHK.TRANS64.TRYWAIT P0, [R3+URZ], R0 ;  /* 0x00000000030075a7 */ /* 0x001064000800017f */
[----:B-1----:R-:W-:Y:S05]  /*252b0*/  @!P0 NANOSLEEP.SYNCS 0x989680 ;  /* 0x009896800000895d */ /* 0x002fea0003900000 */
[----:B------:R-:W1:Y:S02]  /*252c0*/  @!P0 SYNCS.PHASECHK.TRANS64 P0, [R3+URZ], R0 ;  /* 0x00000000030085a7 */ /* 0x000e64000800007f */
[----:B-1----:R-:W-:Y:S05]  /*252d0*/  @!P0 BRA `(.L_x_577) ;  /* 0xfffffffc00f08947 */ /* 0x002fea000383ffff */
.L_x_573:
[----:B------:R-:W-:Y:S05]  /*252e0*/  BSYNC B0 ;  /* 0x0000000000007941 */ /* 0x000fea0003800000 */
.L_x_572:
[----:B------:R-:W-:Y:S05]  /*252f0*/  EXIT ;  /* 0x000000000000794d */ /* 0x000fea0003800000 */
.L_x_21:
[----:B--2---:R-:W-:-:S04]  /*25300*/  IMAD.U32 R3, RZ, RZ, UR6 ;  /* 0x00000006ff037e24 */ /* 0x004fc8000f8e00ff */
[----:B------:R2:W3:Y:S03]  /*25310*/  SYNCS.PHASECHK.TRANS64.TRYWAIT P0, [R3+URZ], R0 ;  /* 0x00000000030075a7 */ /* 0x0004e6000800017f */
[----:B---3--:R-:W-:Y:S05]  /*25320*/  @!P0 NANOSLEEP.SYNCS 0x989680 ;  /* 0x009896800000895d */ /* 0x008fea0003900000 */
[----:B------:R-:W3:Y:S02]  /*25330*/  @!P0 SYNCS.PHASECHK.TRANS64 P0, [R3+URZ], R0 ;  /* 0x00000000030085a7 */ /* 0x000ee4000800007f */
[----:B---3--:R-:W-:Y:S05]  /*25340*/  @!P0 BRA `(.L_x_21) ;  /* 0xfffffffc00ec8947 */ /* 0x008fea000383ffff */
[----:B------:R-:W-:Y:S05]  /*25350*/  BRA `(.L_x_20) ;  /* 0xfffffdd8009c7947 */ /* 0x000fea000383ffff */
.L_x_27:
[----:B-----5:R2:W-:Y:S02]  /*25360*/  STL [R1+0x474], R0 ;  /* 0x0004740001007387 */ /* 0x0205e40000100800 */
[----:B--2---:R-:W-:-:S04]  /*25370*/  IMAD.U32 R0, RZ, RZ, UR16 ;  /* 0x00000010ff007e24 */ /* 0x004fc8000f8e00ff */
[----:B------:R2:W3:Y:S03]  /*25380*/  SYNCS.PHASECHK.TRANS64.TRYWAIT P0, [R0+URZ], R2 ;  /* 0x00000002000075a7 */ /* 0x0004e6000800017f */
[----:B---3--:R-:W-:Y:S05]  /*25390*/  @!P0 NANOSLEEP.SYNCS 0x989680 ;  /* 0x009896800000895d */ /* 0x008fea0003900000 */
[----:B------:R2:W3:Y:S02]  /*253a0*/  @!P0 SYNCS.PHASECHK.TRANS64 P0, [R0+URZ], R2 ;  /* 0x00000002000085a7 */ /* 0x0004e4000800007f */
[----:B--2---:R2:W5:Y:S02]  /*253b0*/  LDL.LU R0, [R1+0x474] ;  /* 0x0004740001007983 */ /* 0x0045640000300800 */
[----:B--23--:R-:W-:Y:S05]  /*253c0*/  @!P0 BRA `(.L_x_27) ;  /* 0xfffffffc00e48947 */ /* 0x00cfea000383ffff */
[----:B------:R-:W-:Y:S05]  /*253d0*/  BRA `(.L_x_26) ;  /* 0xfffffe1c00687947 */ /* 0x000fea000383ffff */
.L_x_560:
[----:B------:R-:W-:Y:S01]  /*253e0*/  BSSY B1, `(.L_x_578) ;  /* 0x0000006000017945 */ /* 0x000fe20003800000 */
[----:B------:R-:W-:-:S07]  /*253f0*/  IMAD.MOV.U32 R2, RZ, RZ, -0x1 ;  /* 0xffffffffff027424 */ /* 0x000fce00078e00ff */
[----:B------:R-:W-:Y:S05]  /*25400*/  WARPSYNC.COLLECTIVE R2, `(.L_x_579) ;  /* 0x00000000020c7348 */ /* 0x000fea0003c00000 */
[----:B------:R-:W-:Y:S02]  /*25410*/  ELECT P0, UR62, PT ;  /* 0x00000000003e782f */ /* 0x000fe40003800000 */
[----:B------:R-:W-:Y:S01]  /*25420*/  MOV R2, UR62 ;  /* 0x0000003e00027c02 */ /* 0x000fe20008000f00 */
[----:B------:R-:W-:Y:S10]  /*25430*/  ENDCOLLECTIVE ;  /* 0x000000000000791b */ /* 0x000ff40003800000 */
.L_x_579:
[----:B------:R-:W-:Y:S05]  /*25440*/  BSYNC B1 ;  /* 0x0000000000017941 */ /* 0x000fea0003800000 */
.L_x_578:
[----:B------:R-:W-:Y:S05]  /*25450*/  BRA `(.L_x_580) ;  /* 0xfffffff000407947 */ /* 0x000fea000383ffff */
.L_x_563:
[----:B0-----:R0:W1:Y:S02]  /*25460*/  SYNCS.PHASECHK.TRANS64.TRYWAIT P0, [R12+URZ+0x18], R11 ;  /* 0x0000180b0c0075a7 */ /* 0x001064000800017f */
[----:B-1----:R-:W-:Y:S05]  /*25470*/  @!P0 NANOSLEEP.SYNCS 0x989680 ;  /* 0x009896800000895d */ /* 0x002fea0003900000 */
[----:B------:R-:W1:Y:S02]  /*25480*/  @!P0 SYNCS.PHASECHK.TRANS64 P0, [R12+URZ+0x18], R11 ;  /* 0x0000180b0c0085a7 */ /* 0x000e64000800007f */
[----:B-1----:R-:W-:Y:S05]  /*25490*/  @!P0 BRA `(.L_x_563) ;  /* 0xfffffffc00f08947 */ /* 0x002fea000383ffff */
[----:B------:R-:W-:Y:S05]  /*254a0*/  BRA `(.L_x_581) ;  /* 0xfffffff000787947 */ /* 0x000fea000383ffff */
.L_x_571:
[----:B------:R-:W-:Y:S01]  /*254b0*/  BSSY B0, `(.L_x_582) ;  /* 0x0000006000007945 */ /* 0x000fe20003800000 */
[----:B------:R-:W-:-:S07]  /*254c0*/  IMAD.MOV.U32 R2, RZ, RZ, -0x1 ;  /* 0xffffffffff027424 */ /* 0x000fce00078e00ff */
[----:B------:R-:W-:Y:S05]  /*254d0*/  WARPSYNC.COLLECTIVE R2, `(.L_x_583) ;  /* 0x00000000020c7348 */ /* 0x000fea0003c00000 */
[----:B------:R-:W-:Y:S02]  /*254e0*/  ELECT P0, UR62, PT ;  /* 0x00000000003e782f */ /* 0x000fe40003800000 */
[----:B------:R-:W-:Y:S01]  /*254f0*/  MOV R2, UR62 ;  /* 0x0000003e00027c02 */ /* 0x000fe20008000f00 */
[----:B------:R-:W-:Y:S10]  /*25500*/  ENDCOLLECTIVE ;  /* 0x000000000000791b */ /* 0x000ff40003800000 */
.L_x_583:
[----:B------:R-:W-:Y:S05]  /*25510*/  BSYNC B0 ;  /* 0x0000000000007941 */ /* 0x000fea0003800000 */
.L_x_582:
[----:B------:R-:W-:Y:S05]  /*25520*/  BRA `(.L_x_584) ;  /* 0xfffffff800e07947 */ /* 0x000fea000383ffff */
.L_x_575:
[----:B0-----:R0:W1:Y:S02]  /*25530*/  SYNCS.PHASECHK.TRANS64.TRYWAIT P0, [R3+URZ], R2 ;  /* 0x00000002030075a7 */ /* 0x001064000800017f */
[----:B-1----:R-:W-:Y:S05]  /*25540*/  @!P0 NANOSLEEP.SYNCS 0x989680 ;  /* 0x009896800000895d */ /* 0x002fea0003900000 */
[----:B------:R-:W1:Y:S02]  /*25550*/  @!P0 SYNCS.PHASECHK.TRANS64 P0, [R3+URZ], R2 ;  /* 0x00000002030085a7 */ /* 0x000e64000800007f */
[----:B-1----:R-:W-:Y:S05]  /*25560*/  @!P0 BRA `(.L_x_575) ;  /* 0xfffffffc00f08947 */ /* 0x002fea000383ffff */
[----:B------:R-:W-:Y:S05]  /*25570*/  BRA `(.L_x_585) ;  /* 0xfffffffc00087947 */ /* 0x000fea000383ffff */
.L_x_576:
[----:B0-----:R0:W1:Y:S02]  /*25580*/  SYNCS.PHASECHK.TRANS64.TRYWAIT P0, [R3+URZ], R2 ;  /* 0x00000002030075a7 */ /* 0x001064000800017f */
[----:B-1----:R-:W-:Y:S05]  /*25590*/  @!P0 NANOSLEEP.SYNCS 0x989680 ;  /* 0x009896800000895d */ /* 0x002fea0003900000 */
[----:B------:R-:W1:Y:S02]  /*255a0*/  @!P0 SYNCS.PHASECHK.TRANS64 P0, [R3+URZ], R2 ;  /* 0x00000002030085a7 */ /* 0x000e64000800007f */
[----:B-1----:R-:W-:Y:S05]  /*255b0*/  @!P0 BRA `(.L_x_576) ;  /* 0xfffffffc00f08947 */ /* 0x002fea000383ffff */
[----:B------:R-:W-:Y:S05]  /*255c0*/  BRA `(.L_x_586) ;  /* 0xfffffffc00187947 */ /* 0x000fea000383ffff */
.L_x_587:
[----:B------:R-:W-:-:S00]  /*255d0*/  BRA `(.L_x_587) ;  /* 0xfffffffc00fc7947 */ /* 0x000fc0000383ffff */
[----:B------:R-:W-:-:S00]  /*255e0*/  NOP ;  /* 0x0000000000007918 */ /* 0x000fc00000000000 */
        /* <DEDUP_REMOVED lines=9> */
.L_x_588:


//--------------------- .nv.shared._ZN7cutlass13device_kernelINS_4gemm6kernel13GemmUniversalIN4cute5tupleIJiiiiEEENS1_10collective13CollectiveMmaINS1_37MainloopSm90TmaGmmaWarpSpecializedFP8ILi3ENS5_IJNS4_1CILi2EEENSA_ILi1EEESC_EEENS1_35KernelTmaWarpSpecializedCooperativeEEENS5_IJNSA_ILi256EEESG_NSA_ILi64EEEEEENS_12float_e5m2_tENS5_IJlSC_lEEESJ_SK_NS4_8TiledMMAINS4_8MMA_AtomIJNS4_4SM904GMMA31MMA_64x256x32_F32E5M2E5M2_SS_TNILNSO_7ScaleInE1ELSQ_1EEEEEENS4_6LayoutISD_NS5_IJSC_NSA_ILi0EEESU_EEEEENS5_IJNS4_10UnderscoreESX_SX_EEEEENS4_13SM90_TMA_LOADENS4_14ComposedLayoutINS4_7SwizzleILi2ELi4ELi3EEENS4_18smem_ptr_flag_bitsILi8EEENST_INS5_IJNSA_ILi8EEESH_EEENS5_IJSH_SC_EEEEEEEvNS4_8identityENS4_23SM90_TMA_LOAD_MULTICASTES1A_vS1B_EENS_8epilogue10collective6detail29Sm90TmaWarpSpecializedAdapterINS1F_15DefaultEpilogueISJ_SK_SK_NS1E_6thread17LinearCombinationISJ_Li1EffLNS1J_9ScaleType4KindE0ELNS_15FloatRoundStyleE2ESJ_EENS1_15EpilogueDefaultEEEEEvvEEEEvNT_6ParamsE --------------------------
	.section	.nv.shared._ZN7cutlass13device_kernelINS_4gemm6kernel13GemmUniversalIN4cute5tupleIJiiiiEEENS1_10collective13CollectiveMmaINS1_37MainloopSm90TmaGmmaWarpSpecializedFP8ILi3ENS5_IJNS4_1CILi2EEENSA_ILi1EEESC_EEENS1_35KernelTmaWarpSpecializedCooperativeEEENS5_IJNSA_ILi256EEESG_NSA_ILi64EEEEEENS_12float_e5m2_tENS5_IJlSC_lEEESJ_SK_NS4_8TiledMMAINS4_8MMA_AtomIJNS4_4SM904GMMA31MMA_64x256x32_F32E5M2E5M2_SS_TNILNSO_7ScaleInE1ELSQ_1EEEEEENS4_6LayoutISD_NS5_IJSC_NSA_ILi0EEESU_EEEEENS5_IJNS4_10UnderscoreESX_SX_EEEEENS4_13SM90_TMA_LOADENS4_14ComposedLayoutINS4_7SwizzleILi2ELi4ELi3EEENS4_18smem_ptr_flag_bitsILi8EEENST_INS5_IJNSA_ILi8EEESH_EEENS5_IJSH_SC_EEEEEEEvNS4_8identityENS4_23SM90_TMA_LOAD_MULTICASTES1A_vS1B_EENS_8epilogue10collective6detail29Sm90TmaWarpSpecializedAdapterINS1F_15DefaultEpilogueISJ_SK_SK_NS1E_6thread17LinearCombinationISJ_Li1EffLNS1J_9ScaleType4KindE0ELNS_15FloatRoundStyleE2ESJ_EENS1_15EpilogueDefaultEEEEEvvEEEEvNT_6ParamsE,"aw",@nobits
	.sectionflags	@""
	.align	16
	.zero		1024


//--------------------- .nv.shared.reserved.0     --------------------------
	.section	.nv.shared.reserved.0,"aw",@nobits
	.weak		__nv_reservedSMEM_offset_0_alias
	.size		__nv_reservedSMEM_offset_0_alias, 0, 0
	.other		__nv_reservedSMEM_offset_0_alias,@"STO_CUDA_RESERVED_SHARED STV_DEFAULT"
__nv_reservedSMEM_offset_0_alias:
	.zero		0


//--------------------- .nv.global                --------------------------
	.section	.nv.global,"aw",@nobits
.nv.global:
	.type		_ZN39_INTERNAL_d4bba328_4_k_cu_5275dbc4_54174cute1_E,@object
	.size		_ZN39_INTERNAL_d4bba328_4_k_cu_5275dbc4_54174cute1_E,(_ZN39_INTERNAL_d4bba328_4_k_cu_5275dbc4_54174cuda3std3__45__cpo6cbeginE - _ZN39_INTERNAL_d4bba328_4_k_cu_5275dbc4_54174cute1_E)
_ZN39_INTERNAL_d4bba328_4_k_cu_5275dbc4_54174cute1_E:
	.zero		1
	.type		_ZN39_INTERNAL_d4bba328_4_k_cu_5275dbc4_54174cuda3std3__45__cpo6cbeginE,@object
	.size		_ZN39_INTERNAL_d4bba328_4_k_cu_5275dbc4_54174cuda3std3__45__cpo6cbeginE,(_ZN39_INTERNAL_d4bba328_4_k_cu_5275dbc4_54174cuda3std3__48in_placeE - _ZN39_INTERNAL_d4bba328_4_k_cu_5275dbc4_54174cuda3std3__45__cpo6cbeginE)
_ZN39_INTERNAL_d4bba328_4_k_cu_5275dbc4_54174cuda3std3__45__cpo6cbeginE:
	.zero		1
	.type		_ZN39_INTERNAL_d4bba328_4_k_cu_5275dbc4_54174cuda3std3__48in_placeE,@object
	.size		_ZN39_INTERNAL_d4bba328_4_k_cu_5275dbc4_54174cuda3std3__48in_placeE,(_ZN39_INTERNAL_d4bba328_4_k_cu_5275dbc4_54174cuda3std6ranges3__45__cpo9iter_moveE - _ZN39_INTERNAL_d4bba328_4_k_cu_5275dbc4_54174cuda3std3__48in_placeE)
_ZN39_INTERNAL_d4bba328_4_k_cu_5275dbc4_54174cuda3std3__48in_placeE:
	.zero		1
	.type		_ZN39_INTERNAL_d4bba328_4_k_cu_5275dbc4_54174cuda3std6ranges3__45__cpo9iter_moveE,@object
	.size		_ZN39_INTERNAL_d4bba328_4_k_cu_5275dbc4_54174cuda3std6ranges3__45__cpo9iter_moveE,(_ZN39_INTERNAL_d4bba328_4_k_cu_5275dbc4_54174cuda3std3__45__cpo5beginE - _ZN39_INTERNAL_d4bba328_4_k_cu_5275dbc4_54174cuda3std6ranges3__45__cpo9iter_moveE)
_ZN39_INTERNAL_d4bba328_4_k_cu_5275dbc4_54174cuda3std6ranges3__45__cpo9iter_moveE:
	.zero		1
	.type		_ZN39_INTERNAL_d4bba328_4_k_cu_5275dbc4_54174cuda3std3__45__cpo5beginE,@object
	.size		_ZN39_INTERNAL_d4bba328_4_k_cu_5275dbc4_54174cuda3std3__45__cpo5beginE,(_ZN39_INTERNAL_d4bba328_4_k_cu_5275dbc4_54174cuda3std3__441_GLOBAL__N__d4bba328_4_k_cu_5275dbc4_54176ignoreE - _ZN39_INTERNAL_d4bba328_4_k_cu_5275dbc4_54174cuda3std3__45__cpo5beginE)
_ZN39_INTERNAL_d4bba328_4_k_cu_5275dbc4_54174cuda3std3__45__cpo5beginE:
	.zero		1
	.type		_ZN39_INTERNAL_d4bba328_4_k_cu_5275dbc4_54174cuda3std3__441_GLOBAL__N__d4bba328_4_k_cu_5275dbc4_54176ignoreE,@object
	.size		_ZN39_INTERNAL_d4bba328_4_k_cu_5275dbc4_54174cuda3std3__441_GLOBAL__N__d4bba328_4_k_cu_5275dbc4_54176ignoreE,(_ZN39_INTERNAL_d4bba328_4_k_cu_5275dbc4_54174cute7productE - _ZN39_INTERNAL_d4bba328_4_k_cu_5275dbc4_54174cuda3std3__441_GLOBAL__N__d4bba328_4_k_cu_5275dbc4_54176ignoreE)
_ZN39_INTERNAL_d4bba328_4_k_cu_5275dbc4_54174cuda3std3__441_GLOBAL__N__d4bba328_4_k_cu_5275dbc4_54176ignoreE:
	.zero		1
	.type		_ZN39_INTERNAL_d4bba328_4_k_cu_5275dbc4_54174cute7productE,@object
	.size		_ZN39_INTERNAL_d4bba328_4_k_cu_5275dbc4_54174cute7productE,(_ZN39_INTERNAL_d4bba328_4_k_cu_5275dbc4_54174cuda3std3__45__cpo3endE - _ZN39_INTERNAL_d4bba328_4_k_cu_5275dbc4_54174cute7productE)
_ZN39_INTERNAL_d4bba328_4_k_cu_5275dbc4_54174cute7productE:
	.zero		1
	.type		_ZN39_INTERNAL_d4bba328_4_k_cu_5275dbc4_54174cuda3std3__45__cpo3endE,@object
	.size		_ZN39_INTERNAL_d4bba328_4_k_cu_5275dbc4_54174cuda3std3__45__cpo3endE,(_ZN39_INTERNAL_d4bba328_4_k_cu_5275dbc4_54174cuda3std3__419piecewise_constructE - _ZN39_INTERNAL_d4bba328_4_k_cu_5275dbc4_54174cuda3std3__45__cpo3endE)
_ZN39_INTERNAL_d4bba328_4_k_cu_5275dbc4_54174cuda3std3__45__cpo3endE:
	.zero		1
	.type		_ZN39_INTERNAL_d4bba328_4_k_cu_5275dbc4_54174cuda3std3__419piecewise_constructE,@object
	.size		_ZN39_INTERNAL_d4bba328_4_k_cu_5275dbc4_54174cuda3std3__419piecewise_constructE,(_ZN39_INTERNAL_d4bba328_4_k_cu_5275dbc4_54174cuda3std3__45__cpo4cendE - _ZN39_INTERNAL_d4bba328_4_k_cu_5275dbc4_54174cuda3std3__419piecewise_constructE)
_ZN39_INTERNAL_d4bba328_4_k_cu_5275dbc4_54174cuda3std3__419piecewise_constructE:
	.zero		1
	.type		_ZN39_INTERNAL_d4bba328_4_k_cu_5275dbc4_54174cuda3std3__45__cpo4cendE,@object
	.size		_ZN39_INTERNAL_d4bba328_4_k_cu_5275dbc4_54174cuda3std3__45__cpo4cendE,(_ZN39_INTERNAL_d4bba328_4_k_cu_5275dbc4_54174cuda3std6ranges3__45__cpo4swapE - _ZN39_INTERNAL_d4bba328_4_k_cu_5275dbc4_54174cuda3std3__45__cpo4cendE)
_ZN39_INTERNAL_d4bba328_4_k_cu_5275dbc4_54174cuda3std3__45__cpo4cendE:
	.zero		1
	.type		_ZN39_INTERNAL_d4bba328_4_k_cu_5275dbc4_54174cuda3std6ranges3__45__cpo4swapE,@object
	.size		_ZN39_INTERNAL_d4bba328_4_k_cu_5275dbc4_54174cuda3std6ranges3__45__cpo4swapE,(.L_7 - _ZN39_INTERNAL_d4bba328_4_k_cu_5275dbc4_54174cuda3std6ranges3__45__cpo4swapE)
_ZN39_INTERNAL_d4bba328_4_k_cu_5275dbc4_54174cuda3std6ranges3__45__cpo4swapE:
	.zero		1
.L_7:


//--------------------- .nv.constant0._ZN7cutlass13device_kernelINS_4gemm6kernel13GemmUniversalIN4cute5tupleIJiiiiEEENS1_10collective13CollectiveMmaINS1_37MainloopSm90TmaGmmaWarpSpecializedFP8ILi3ENS5_IJNS4_1CILi2EEENSA_ILi1EEESC_EEENS1_35KernelTmaWarpSpecializedCooperativeEEENS5_IJNSA_ILi256EEESG_NSA_ILi64EEEEEENS_12float_e5m2_tENS5_IJlSC_lEEESJ_SK_NS4_8TiledMMAINS4_8MMA_AtomIJNS4_4SM904GMMA31MMA_64x256x32_F32E5M2E5M2_SS_TNILNSO_7ScaleInE1ELSQ_1EEEEEENS4_6LayoutISD_NS5_IJSC_NSA_ILi0EEESU_EEEEENS5_IJNS4_10UnderscoreESX_SX_EEEEENS4_13SM90_TMA_LOADENS4_14ComposedLayoutINS4_7SwizzleILi2ELi4ELi3EEENS4_18smem_ptr_flag_bitsILi8EEENST_INS5_IJNSA_ILi8EEESH_EEENS5_IJSH_SC_EEEEEEEvNS4_8identityENS4_23SM90_TMA_LOAD_MULTICASTES1A_vS1B_EENS_8epilogue10collective6detail29Sm90TmaWarpSpecializedAdapterINS1F_15DefaultEpilogueISJ_SK_SK_NS1E_6thread17LinearCombinationISJ_Li1EffLNS1J_9ScaleType4KindE0ELNS_15FloatRoundStyleE2ESJ_EENS1_15EpilogueDefaultEEEEEvvEEEEvNT_6ParamsE --------------------------
	.section	.nv.constant0._ZN7cutlass13device_kernelINS_4gemm6kernel13GemmUniversalIN4cute5tupleIJiiiiEEENS1_10collective13CollectiveMmaINS1_37MainloopSm90TmaGmmaWarpSpecializedFP8ILi3ENS5_IJNS4_1CILi2EEENSA_ILi1EEESC_EEENS1_35KernelTmaWarpSpecializedCooperativeEEENS5_IJNSA_ILi256EEESG_NSA_ILi64EEEEEENS_12float_e5m2_tENS5_IJlSC_lEEESJ_SK_NS4_8TiledMMAINS4_8MMA_AtomIJNS4_4SM904GMMA31MMA_64x256x32_F32E5M2E5M2_SS_TNILNSO_7ScaleInE1ELSQ_1EEEEEENS4_6LayoutISD_NS5_IJSC_NSA_ILi0EEESU_EEEEENS5_IJNS4_10UnderscoreESX_SX_EEEEENS4_13SM90_TMA_LOADENS4_14ComposedLayoutINS4_7SwizzleILi2ELi4ELi3EEENS4_18smem_ptr_flag_bitsILi8EEENST_INS5_IJNSA_ILi8EEESH_EEENS5_IJSH_SC_EEEEEEEvNS4_8identityENS4_23SM90_TMA_LOAD_MULTICASTES1A_vS1B_EENS_8epilogue10collective6detail29Sm90TmaWarpSpecializedAdapterINS1F_15DefaultEpilogueISJ_SK_SK_NS1E_6thread17LinearCombinationISJ_Li1EffLNS1J_9ScaleType4KindE0ELNS_15FloatRoundStyleE2ESJ_EENS1_15EpilogueDefaultEEEEEvvEEEEvNT_6ParamsE,"a",@progbits
	.sectionflags	@""
	.align	4
.nv.constant0._ZN7cutlass13device_kernelINS_4gemm6kernel13GemmUniversalIN4cute5tupleIJiiiiEEENS1_10collective13CollectiveMmaINS1_37MainloopSm90TmaGmmaWarpSpecializedFP8ILi3ENS5_IJNS4_1CILi2EEENSA_ILi1EEESC_EEENS1_35KernelTmaWarpSpecializedCooperativeEEENS5_IJNSA_ILi256EEESG_NSA_ILi64EEEEEENS_12float_e5m2_tENS5_IJlSC_lEEESJ_SK_NS4_8TiledMMAINS4_8MMA_AtomIJNS4_4SM904GMMA31MMA_64x256x32_F32E5M2E5M2_SS_TNILNSO_7ScaleInE1ELSQ_1EEEEEENS4_6LayoutISD_NS5_IJSC_NSA_ILi0EEESU_EEEEENS5_IJNS4_10UnderscoreESX_SX_EEEEENS4_13SM90_TMA_LOADENS4_14ComposedLayoutINS4_7SwizzleILi2ELi4ELi3EEENS4_18smem_ptr_flag_bitsILi8EEENST_INS5_IJNSA_ILi8EEESH_EEENS5_IJSH_SC_EEEEEEEvNS4_8identityENS4_23SM90_TMA_LOAD_MULTICASTES1A_vS1B_EENS_8epilogue10collective6detail29Sm90TmaWarpSpecializedAdapterINS1F_15DefaultEpilogueISJ_SK_SK_NS1E_6thread17LinearCombinationISJ_Li1EffLNS1J_9ScaleType4KindE0ELNS_15FloatRoundStyleE2ESJ_EENS1_15EpilogueDefaultEEEEEvvEEEEvNT_6ParamsE:
	.zero		1664


//--------------------- SYMBOLS --------------------------

	.type		.nv.reservedSmem.offset0,@object
	.size		.nv.reservedSmem.offset0,0x4
